//
// Generated by NVIDIA NVVM Compiler
//
// Compiler Build ID: CL-36424714
// Cuda compilation tools, release 13.0, V13.0.88
// Based on NVVM 20.0.0
//

.version 9.0
.target sm_100
.address_size 64

	// .globl	_Z21calRefPerPhotonKerneljjjPfPiS_S_ff
.global .align 1 .b8 _ZN34_INTERNAL_a6fdfca8_4_k_cu_cd8370224cuda3std3__45__cpo5beginE[1];
.global .align 1 .b8 _ZN34_INTERNAL_a6fdfca8_4_k_cu_cd8370224cuda3std3__45__cpo3endE[1];
.global .align 1 .b8 _ZN34_INTERNAL_a6fdfca8_4_k_cu_cd8370224cuda3std3__45__cpo6cbeginE[1];
.global .align 1 .b8 _ZN34_INTERNAL_a6fdfca8_4_k_cu_cd8370224cuda3std3__45__cpo4cendE[1];
.global .align 1 .b8 _ZN34_INTERNAL_a6fdfca8_4_k_cu_cd8370224cuda3std3__45__cpo6rbeginE[1];
.global .align 1 .b8 _ZN34_INTERNAL_a6fdfca8_4_k_cu_cd8370224cuda3std3__45__cpo4rendE[1];
.global .align 1 .b8 _ZN34_INTERNAL_a6fdfca8_4_k_cu_cd8370224cuda3std3__45__cpo7crbeginE[1];
.global .align 1 .b8 _ZN34_INTERNAL_a6fdfca8_4_k_cu_cd8370224cuda3std3__45__cpo5crendE[1];
.global .align 1 .b8 _ZN34_INTERNAL_a6fdfca8_4_k_cu_cd8370224cuda3std3__436_GLOBAL__N__a6fdfca8_4_k_cu_cd8370226ignoreE[1];
.global .align 1 .b8 _ZN34_INTERNAL_a6fdfca8_4_k_cu_cd8370224cuda3std3__419piecewise_constructE[1];
.global .align 1 .b8 _ZN34_INTERNAL_a6fdfca8_4_k_cu_cd8370224cuda3std3__48in_placeE[1];
.global .align 1 .b8 _ZN34_INTERNAL_a6fdfca8_4_k_cu_cd8370224cuda3std3__420unreachable_sentinelE[1];
.global .align 1 .b8 _ZN34_INTERNAL_a6fdfca8_4_k_cu_cd8370224cuda3std3__47nulloptE[1];
.global .align 1 .b8 _ZN34_INTERNAL_a6fdfca8_4_k_cu_cd8370224cuda3std3__48unexpectE[1];
.global .align 1 .b8 _ZN34_INTERNAL_a6fdfca8_4_k_cu_cd8370224cuda3std6ranges3__45__cpo4swapE[1];
.global .align 1 .b8 _ZN34_INTERNAL_a6fdfca8_4_k_cu_cd8370224cuda3std6ranges3__45__cpo9iter_moveE[1];
.global .align 1 .b8 _ZN34_INTERNAL_a6fdfca8_4_k_cu_cd8370224cuda3std6ranges3__45__cpo5beginE[1];
.global .align 1 .b8 _ZN34_INTERNAL_a6fdfca8_4_k_cu_cd8370224cuda3std6ranges3__45__cpo3endE[1];
.global .align 1 .b8 _ZN34_INTERNAL_a6fdfca8_4_k_cu_cd8370224cuda3std6ranges3__45__cpo6cbeginE[1];
.global .align 1 .b8 _ZN34_INTERNAL_a6fdfca8_4_k_cu_cd8370224cuda3std6ranges3__45__cpo4cendE[1];
.global .align 1 .b8 _ZN34_INTERNAL_a6fdfca8_4_k_cu_cd8370224cuda3std6ranges3__45__cpo7advanceE[1];
.global .align 1 .b8 _ZN34_INTERNAL_a6fdfca8_4_k_cu_cd8370224cuda3std6ranges3__45__cpo9iter_swapE[1];
.global .align 1 .b8 _ZN34_INTERNAL_a6fdfca8_4_k_cu_cd8370224cuda3std6ranges3__45__cpo4nextE[1];
.global .align 1 .b8 _ZN34_INTERNAL_a6fdfca8_4_k_cu_cd8370224cuda3std6ranges3__45__cpo4prevE[1];
.global .align 1 .b8 _ZN34_INTERNAL_a6fdfca8_4_k_cu_cd8370224cuda3std6ranges3__45__cpo4dataE[1];
.global .align 1 .b8 _ZN34_INTERNAL_a6fdfca8_4_k_cu_cd8370224cuda3std6ranges3__45__cpo5cdataE[1];
.global .align 1 .b8 _ZN34_INTERNAL_a6fdfca8_4_k_cu_cd8370224cuda3std6ranges3__45__cpo4sizeE[1];
.global .align 1 .b8 _ZN34_INTERNAL_a6fdfca8_4_k_cu_cd8370224cuda3std6ranges3__45__cpo5ssizeE[1];
.global .align 1 .b8 _ZN34_INTERNAL_a6fdfca8_4_k_cu_cd8370224cuda3std6ranges3__45__cpo8distanceE[1];
.global .align 1 .b8 _ZN34_INTERNAL_a6fdfca8_4_k_cu_cd8370226thrust24THRUST_300001_SM_1000_NS8cuda_cub3parE[1];
.global .align 1 .b8 _ZN34_INTERNAL_a6fdfca8_4_k_cu_cd8370226thrust24THRUST_300001_SM_1000_NS8cuda_cub10par_nosyncE[1];
.global .align 1 .b8 _ZN34_INTERNAL_a6fdfca8_4_k_cu_cd8370226thrust24THRUST_300001_SM_1000_NS6system6detail10sequential3seqE[1];
.global .align 1 .b8 _ZN34_INTERNAL_a6fdfca8_4_k_cu_cd8370226thrust24THRUST_300001_SM_1000_NS6system3cpp3parE[1];
.global .align 1 .b8 _ZN34_INTERNAL_a6fdfca8_4_k_cu_cd8370226thrust24THRUST_300001_SM_1000_NS12placeholders2_1E[1];
.global .align 1 .b8 _ZN34_INTERNAL_a6fdfca8_4_k_cu_cd8370226thrust24THRUST_300001_SM_1000_NS12placeholders2_2E[1];
.global .align 1 .b8 _ZN34_INTERNAL_a6fdfca8_4_k_cu_cd8370226thrust24THRUST_300001_SM_1000_NS12placeholders2_3E[1];
.global .align 1 .b8 _ZN34_INTERNAL_a6fdfca8_4_k_cu_cd8370226thrust24THRUST_300001_SM_1000_NS12placeholders2_4E[1];
.global .align 1 .b8 _ZN34_INTERNAL_a6fdfca8_4_k_cu_cd8370226thrust24THRUST_300001_SM_1000_NS12placeholders2_5E[1];
.global .align 1 .b8 _ZN34_INTERNAL_a6fdfca8_4_k_cu_cd8370226thrust24THRUST_300001_SM_1000_NS12placeholders2_6E[1];
.global .align 1 .b8 _ZN34_INTERNAL_a6fdfca8_4_k_cu_cd8370226thrust24THRUST_300001_SM_1000_NS12placeholders2_7E[1];
.global .align 1 .b8 _ZN34_INTERNAL_a6fdfca8_4_k_cu_cd8370226thrust24THRUST_300001_SM_1000_NS12placeholders2_8E[1];
.global .align 1 .b8 _ZN34_INTERNAL_a6fdfca8_4_k_cu_cd8370226thrust24THRUST_300001_SM_1000_NS12placeholders2_9E[1];
.global .align 1 .b8 _ZN34_INTERNAL_a6fdfca8_4_k_cu_cd8370226thrust24THRUST_300001_SM_1000_NS12placeholders3_10E[1];
.global .align 1 .b8 _ZN34_INTERNAL_a6fdfca8_4_k_cu_cd8370226thrust24THRUST_300001_SM_1000_NS3seqE[1];
.global .align 1 .b8 _ZN34_INTERNAL_a6fdfca8_4_k_cu_cd8370226thrust24THRUST_300001_SM_1000_NS6deviceE[1];

.visible .entry _Z21calRefPerPhotonKerneljjjPfPiS_S_ff(
	.param .u32 _Z21calRefPerPhotonKerneljjjPfPiS_S_ff_param_0,
	.param .u32 _Z21calRefPerPhotonKerneljjjPfPiS_S_ff_param_1,
	.param .u32 _Z21calRefPerPhotonKerneljjjPfPiS_S_ff_param_2,
	.param .u64 .ptr .align 1 _Z21calRefPerPhotonKerneljjjPfPiS_S_ff_param_3,
	.param .u64 .ptr .align 1 _Z21calRefPerPhotonKerneljjjPfPiS_S_ff_param_4,
	.param .u64 .ptr .align 1 _Z21calRefPerPhotonKerneljjjPfPiS_S_ff_param_5,
	.param .u64 .ptr .align 1 _Z21calRefPerPhotonKerneljjjPfPiS_S_ff_param_6,
	.param .f32 _Z21calRefPerPhotonKerneljjjPfPiS_S_ff_param_7,
	.param .f32 _Z21calRefPerPhotonKerneljjjPfPiS_S_ff_param_8
)
{
	.reg .pred 	%p<15>;
	.reg .b32 	%r<46>;
	.reg .b32 	%f<101>;
	.reg .b64 	%rd<54>;
	.reg .b64 	%fd<78>;

	ld.param.u32 	%r16, [_Z21calRefPerPhotonKerneljjjPfPiS_S_ff_param_0];
	ld.param.u32 	%r14, [_Z21calRefPerPhotonKerneljjjPfPiS_S_ff_param_1];
	ld.param.u32 	%r15, [_Z21calRefPerPhotonKerneljjjPfPiS_S_ff_param_2];
	ld.param.u64 	%rd6, [_Z21calRefPerPhotonKerneljjjPfPiS_S_ff_param_3];
	ld.param.u64 	%rd4, [_Z21calRefPerPhotonKerneljjjPfPiS_S_ff_param_4];
	ld.param.u64 	%rd5, [_Z21calRefPerPhotonKerneljjjPfPiS_S_ff_param_5];
	ld.param.u64 	%rd7, [_Z21calRefPerPhotonKerneljjjPfPiS_S_ff_param_6];
	ld.param.f32 	%f15, [_Z21calRefPerPhotonKerneljjjPfPiS_S_ff_param_7];
	ld.param.f32 	%f16, [_Z21calRefPerPhotonKerneljjjPfPiS_S_ff_param_8];
	cvta.to.global.u64 	%rd1, %rd7;
	cvta.to.global.u64 	%rd2, %rd6;
	mov.u32 	%r17, %ctaid.x;
	mov.u32 	%r18, %ntid.x;
	mov.u32 	%r19, %tid.x;
	mad.lo.s32 	%r1, %r17, %r18, %r19;
	setp.ge.u32 	%p1, %r1, %r16;
	@%p1 bra 	$L__BB0_16;
	cvta.to.global.u64 	%rd8, %rd5;
	cvta.to.global.u64 	%rd9, %rd4;
	mul.lo.s32 	%r2, %r14, %r1;
	mul.wide.u32 	%rd10, %r2, 4;
	add.s64 	%rd11, %rd2, %rd10;
	ld.global.f32 	%f17, [%rd11];
	cvt.rzi.s32.f32 	%r20, %f17;
	mul.wide.u32 	%rd12, %r1, 4;
	add.s64 	%rd13, %rd9, %rd12;
	st.global.u32 	[%rd13], %r20;
	add.s64 	%rd3, %rd8, %rd12;
	mov.b32 	%r21, 0;
	st.global.u32 	[%rd3], %r21;
	add.s32 	%r22, %r2, %r14;
	add.s32 	%r23, %r22, -1;
	mul.wide.u32 	%rd14, %r23, 4;
	add.s64 	%rd15, %rd2, %rd14;
	ld.global.f32 	%f18, [%rd15];
	abs.f32 	%f19, %f18;
	abs.f32 	%f20, %f19;
	fma.rn.f32 	%f21, %f20, 0fBF000000, 0f3F000000;
	rsqrt.approx.ftz.f32 	%f22, %f21;
	mul.f32 	%f23, %f22, %f21;
	mul.f32 	%f24, %f22, 0fBF000000;
	fma.rn.f32 	%f25, %f23, %f24, 0f3F000000;
	fma.rn.f32 	%f26, %f23, %f25, %f23;
	setp.eq.f32 	%p2, %f20, 0f3F800000;
	selp.f32 	%f27, 0f00000000, %f26, %p2;
	setp.gt.f32 	%p3, %f20, 0f3F0F5C29;
	selp.f32 	%f28, %f27, %f20, %p3;
	copysign.f32 	%f29, %f19, %f28;
	mul.f32 	%f30, %f29, %f29;
	fma.rn.f32 	%f31, %f30, 0f3D10ECEF, 0f3C8B1ABB;
	fma.rn.f32 	%f32, %f31, %f30, 0f3CFC028C;
	fma.rn.f32 	%f33, %f32, %f30, 0f3D372139;
	fma.rn.f32 	%f34, %f33, %f30, 0f3D9993DB;
	fma.rn.f32 	%f35, %f34, %f30, 0f3E2AAAC6;
	mul.f32 	%f36, %f30, %f35;
	fma.rn.f32 	%f37, %f36, %f29, %f29;
	neg.f32 	%f38, %f37;
	selp.f32 	%f39, %f37, %f38, %p3;
	fma.rn.f32 	%f40, 0f3F6EE581, 0f3FD774EB, %f39;
	setp.gt.f32 	%p4, %f19, 0f3F0F5C29;
	selp.f32 	%f41, %f37, %f40, %p4;
	add.f32 	%f42, %f41, %f41;
	selp.f32 	%f43, %f42, %f41, %p3;
	setp.gtu.f32 	%p5, %f43, %f16;
	@%p5 bra 	$L__BB0_16;
	setp.eq.s32 	%p6, %r15, 0;
	mov.f32 	%f100, 0f00000000;
	@%p6 bra 	$L__BB0_15;
	cvt.f64.f32 	%fd2, %f15;
	neg.f64 	%fd1, %fd2;
	add.s32 	%r3, %r2, 2;
	and.b32  	%r4, %r15, 7;
	setp.lt.u32 	%p7, %r15, 8;
	mov.f32 	%f99, 0f00000000;
	mov.b32 	%r44, 0;
	@%p7 bra 	$L__BB0_6;
	and.b32  	%r44, %r15, -8;
	mov.f32 	%f99, 0f00000000;
	mov.b32 	%r42, 0;
$L__BB0_5:
	.pragma "nounroll";
	mul.wide.u32 	%rd16, %r42, 4;
	add.s64 	%rd17, %rd1, %rd16;
	ld.global.f32 	%f48, [%rd17];
	cvt.f64.f32 	%fd3, %f48;
	mul.f64 	%fd4, %fd1, %fd3;
	add.s32 	%r26, %r3, %r42;
	mul.wide.u32 	%rd18, %r26, 4;
	add.s64 	%rd19, %rd2, %rd18;
	ld.global.f32 	%f49, [%rd19];
	cvt.f64.f32 	%fd5, %f49;
	cvt.f64.f32 	%fd6, %f99;
	fma.rn.f64 	%fd7, %fd4, %fd5, %fd6;
	cvt.rn.f32.f64 	%f50, %fd7;
	ld.global.f32 	%f51, [%rd17+4];
	cvt.f64.f32 	%fd8, %f51;
	mul.f64 	%fd9, %fd1, %fd8;
	add.s32 	%r27, %r26, 1;
	mul.wide.u32 	%rd20, %r27, 4;
	add.s64 	%rd21, %rd2, %rd20;
	ld.global.f32 	%f52, [%rd21];
	cvt.f64.f32 	%fd10, %f52;
	cvt.f64.f32 	%fd11, %f50;
	fma.rn.f64 	%fd12, %fd9, %fd10, %fd11;
	cvt.rn.f32.f64 	%f53, %fd12;
	ld.global.f32 	%f54, [%rd17+8];
	cvt.f64.f32 	%fd13, %f54;
	mul.f64 	%fd14, %fd1, %fd13;
	add.s32 	%r28, %r26, 2;
	mul.wide.u32 	%rd22, %r28, 4;
	add.s64 	%rd23, %rd2, %rd22;
	ld.global.f32 	%f55, [%rd23];
	cvt.f64.f32 	%fd15, %f55;
	cvt.f64.f32 	%fd16, %f53;
	fma.rn.f64 	%fd17, %fd14, %fd15, %fd16;
	cvt.rn.f32.f64 	%f56, %fd17;
	ld.global.f32 	%f57, [%rd17+12];
	cvt.f64.f32 	%fd18, %f57;
	mul.f64 	%fd19, %fd1, %fd18;
	add.s32 	%r29, %r26, 3;
	mul.wide.u32 	%rd24, %r29, 4;
	add.s64 	%rd25, %rd2, %rd24;
	ld.global.f32 	%f58, [%rd25];
	cvt.f64.f32 	%fd20, %f58;
	cvt.f64.f32 	%fd21, %f56;
	fma.rn.f64 	%fd22, %fd19, %fd20, %fd21;
	cvt.rn.f32.f64 	%f59, %fd22;
	ld.global.f32 	%f60, [%rd17+16];
	cvt.f64.f32 	%fd23, %f60;
	mul.f64 	%fd24, %fd1, %fd23;
	add.s32 	%r30, %r26, 4;
	mul.wide.u32 	%rd26, %r30, 4;
	add.s64 	%rd27, %rd2, %rd26;
	ld.global.f32 	%f61, [%rd27];
	cvt.f64.f32 	%fd25, %f61;
	cvt.f64.f32 	%fd26, %f59;
	fma.rn.f64 	%fd27, %fd24, %fd25, %fd26;
	cvt.rn.f32.f64 	%f62, %fd27;
	ld.global.f32 	%f63, [%rd17+20];
	cvt.f64.f32 	%fd28, %f63;
	mul.f64 	%fd29, %fd1, %fd28;
	add.s32 	%r31, %r26, 5;
	mul.wide.u32 	%rd28, %r31, 4;
	add.s64 	%rd29, %rd2, %rd28;
	ld.global.f32 	%f64, [%rd29];
	cvt.f64.f32 	%fd30, %f64;
	cvt.f64.f32 	%fd31, %f62;
	fma.rn.f64 	%fd32, %fd29, %fd30, %fd31;
	cvt.rn.f32.f64 	%f65, %fd32;
	ld.global.f32 	%f66, [%rd17+24];
	cvt.f64.f32 	%fd33, %f66;
	mul.f64 	%fd34, %fd1, %fd33;
	add.s32 	%r32, %r26, 6;
	mul.wide.u32 	%rd30, %r32, 4;
	add.s64 	%rd31, %rd2, %rd30;
	ld.global.f32 	%f67, [%rd31];
	cvt.f64.f32 	%fd35, %f67;
	cvt.f64.f32 	%fd36, %f65;
	fma.rn.f64 	%fd37, %fd34, %fd35, %fd36;
	cvt.rn.f32.f64 	%f68, %fd37;
	ld.global.f32 	%f69, [%rd17+28];
	cvt.f64.f32 	%fd38, %f69;
	mul.f64 	%fd39, %fd1, %fd38;
	add.s32 	%r33, %r26, 7;
	mul.wide.u32 	%rd32, %r33, 4;
	add.s64 	%rd33, %rd2, %rd32;
	ld.global.f32 	%f70, [%rd33];
	cvt.f64.f32 	%fd40, %f70;
	cvt.f64.f32 	%fd41, %f68;
	fma.rn.f64 	%fd42, %fd39, %fd40, %fd41;
	cvt.rn.f32.f64 	%f99, %fd42;
	add.s32 	%r42, %r42, 8;
	setp.ne.s32 	%p8, %r42, %r44;
	@%p8 bra 	$L__BB0_5;
$L__BB0_6:
	setp.eq.s32 	%p9, %r4, 0;
	@%p9 bra 	$L__BB0_14;
	and.b32  	%r9, %r15, 3;
	setp.lt.u32 	%p10, %r4, 4;
	@%p10 bra 	$L__BB0_9;
	mul.wide.u32 	%rd34, %r44, 4;
	add.s64 	%rd35, %rd1, %rd34;
	ld.global.f32 	%f72, [%rd35];
	cvt.f64.f32 	%fd43, %f72;
	mul.f64 	%fd44, %fd1, %fd43;
	add.s32 	%r34, %r3, %r44;
	mul.wide.u32 	%rd36, %r34, 4;
	add.s64 	%rd37, %rd2, %rd36;
	ld.global.f32 	%f73, [%rd37];
	cvt.f64.f32 	%fd45, %f73;
	cvt.f64.f32 	%fd46, %f99;
	fma.rn.f64 	%fd47, %fd44, %fd45, %fd46;
	cvt.rn.f32.f64 	%f74, %fd47;
	ld.global.f32 	%f75, [%rd35+4];
	cvt.f64.f32 	%fd48, %f75;
	mul.f64 	%fd49, %fd1, %fd48;
	add.s32 	%r35, %r34, 1;
	mul.wide.u32 	%rd38, %r35, 4;
	add.s64 	%rd39, %rd2, %rd38;
	ld.global.f32 	%f76, [%rd39];
	cvt.f64.f32 	%fd50, %f76;
	cvt.f64.f32 	%fd51, %f74;
	fma.rn.f64 	%fd52, %fd49, %fd50, %fd51;
	cvt.rn.f32.f64 	%f77, %fd52;
	ld.global.f32 	%f78, [%rd35+8];
	cvt.f64.f32 	%fd53, %f78;
	mul.f64 	%fd54, %fd1, %fd53;
	add.s32 	%r36, %r34, 2;
	mul.wide.u32 	%rd40, %r36, 4;
	add.s64 	%rd41, %rd2, %rd40;
	ld.global.f32 	%f79, [%rd41];
	cvt.f64.f32 	%fd55, %f79;
	cvt.f64.f32 	%fd56, %f77;
	fma.rn.f64 	%fd57, %fd54, %fd55, %fd56;
	cvt.rn.f32.f64 	%f80, %fd57;
	ld.global.f32 	%f81, [%rd35+12];
	cvt.f64.f32 	%fd58, %f81;
	mul.f64 	%fd59, %fd1, %fd58;
	add.s32 	%r37, %r34, 3;
	mul.wide.u32 	%rd42, %r37, 4;
	add.s64 	%rd43, %rd2, %rd42;
	ld.global.f32 	%f82, [%rd43];
	cvt.f64.f32 	%fd60, %f82;
	cvt.f64.f32 	%fd61, %f80;
	fma.rn.f64 	%fd62, %fd59, %fd60, %fd61;
	cvt.rn.f32.f64 	%f99, %fd62;
	add.s32 	%r44, %r44, 4;
$L__BB0_9:
	setp.eq.s32 	%p11, %r9, 0;
	@%p11 bra 	$L__BB0_14;
	setp.eq.s32 	%p12, %r9, 1;
	@%p12 bra 	$L__BB0_12;
	mul.wide.u32 	%rd44, %r44, 4;
	add.s64 	%rd45, %rd1, %rd44;
	ld.global.f32 	%f84, [%rd45];
	cvt.f64.f32 	%fd63, %f84;
	mul.f64 	%fd64, %fd1, %fd63;
	add.s32 	%r38, %r3, %r44;
	mul.wide.u32 	%rd46, %r38, 4;
	add.s64 	%rd47, %rd2, %rd46;
	ld.global.f32 	%f85, [%rd47];
	cvt.f64.f32 	%fd65, %f85;
	cvt.f64.f32 	%fd66, %f99;
	fma.rn.f64 	%fd67, %fd64, %fd65, %fd66;
	cvt.rn.f32.f64 	%f86, %fd67;
	ld.global.f32 	%f87, [%rd45+4];
	cvt.f64.f32 	%fd68, %f87;
	mul.f64 	%fd69, %fd1, %fd68;
	add.s32 	%r39, %r38, 1;
	mul.wide.u32 	%rd48, %r39, 4;
	add.s64 	%rd49, %rd2, %rd48;
	ld.global.f32 	%f88, [%rd49];
	cvt.f64.f32 	%fd70, %f88;
	cvt.f64.f32 	%fd71, %f86;
	fma.rn.f64 	%fd72, %fd69, %fd70, %fd71;
	cvt.rn.f32.f64 	%f99, %fd72;
	add.s32 	%r44, %r44, 2;
$L__BB0_12:
	and.b32  	%r40, %r15, 1;
	setp.eq.b32 	%p13, %r40, 1;
	not.pred 	%p14, %p13;
	@%p14 bra 	$L__BB0_14;
	mul.wide.u32 	%rd50, %r44, 4;
	add.s64 	%rd51, %rd1, %rd50;
	ld.global.f32 	%f89, [%rd51];
	cvt.f64.f32 	%fd73, %f89;
	mul.f64 	%fd74, %fd1, %fd73;
	add.s32 	%r41, %r3, %r44;
	mul.wide.u32 	%rd52, %r41, 4;
	add.s64 	%rd53, %rd2, %rd52;
	ld.global.f32 	%f90, [%rd53];
	cvt.f64.f32 	%fd75, %f90;
	cvt.f64.f32 	%fd76, %f99;
	fma.rn.f64 	%fd77, %fd74, %fd75, %fd76;
	cvt.rn.f32.f64 	%f99, %fd77;
$L__BB0_14:
	mul.f32 	%f100, %f99, 0f3FB8AA3B;
$L__BB0_15:
	ex2.approx.f32 	%f91, %f100;
	st.global.f32 	[%rd3], %f91;
$L__BB0_16:
	ret;

}
	// .globl	_ZN3cub18CUB_300001_SM_10006detail11EmptyKernelIvEEvv
.visible .entry _ZN3cub18CUB_300001_SM_10006detail11EmptyKernelIvEEvv()
{


	ret;

}


// ===== COMPILED SASS (sm_100) =====

	.target	sm_100

	.elftype	@"ET_EXEC"


//--------------------- .note.nv.tkinfo           --------------------------
	.section	.note.nv.tkinfo,"",@"SHT_NOTE"
	.sectionflags	@"SHF_NOTE_NV_TKINFO"
	.tkinfo
        /*0018*/ 	.word	0x00000002
        /*0030*/ 	.string	""
        /*0030*/ 	.string	"ptxas"
        /*0030*/ 	.string	"Cuda compilation tools, release 13.0, V13.0.88"
        /*0030*/ 	.string	"Build cuda_13.0.r13.0/compiler.36424714_0"
        /*0030*/ 	.string	"-arch sm_100 -m 64 "



//--------------------- .note.nv.cuinfo           --------------------------
	.section	.note.nv.cuinfo,"",@"SHT_NOTE"
	.sectionflags	@"SHF_NOTE_NV_CUINFO"
        /*0018*/ 	.short	0x0002
        /*001a*/ 	.short	0x0064
        /*001c*/ 	.short	0x0082
	.zero		2


//--------------------- .nv.info                  --------------------------
	.section	.nv.info,"",@"SHT_CUDA_INFO"
	.align	4


	//----- nvinfo : EIATTR_REGCOUNT
	.align		4
        /*0000*/ 	.byte	0x04, 0x2f
        /*0002*/ 	.short	(.L_46 - .L_45)
	.align		4
.L_45:
        /*0004*/ 	.word	index@(_Z21calRefPerPhotonKerneljjjPfPiS_S_ff)
        /*0008*/ 	.word	0x00000020


	//----- nvinfo : EIATTR_FRAME_SIZE
	.align		4
.L_46:
        /*000c*/ 	.byte	0x04, 0x11
        /*000e*/ 	.short	(.L_48 - .L_47)
	.align		4
.L_47:
        /*0010*/ 	.word	index@(_Z21calRefPerPhotonKerneljjjPfPiS_S_ff)
        /*0014*/ 	.word	0x00000000


	//----- nvinfo : EIATTR_REGCOUNT
	.align		4
.L_48:
        /*0018*/ 	.byte	0x04, 0x2f
        /*001a*/ 	.short	(.L_50 - .L_49)
	.align		4
.L_49:
        /*001c*/ 	.word	index@(_ZN3cub18CUB_300001_SM_10006detail11EmptyKernelIvEEvv)
        /*0020*/ 	.word	0x00000004


	//----- nvinfo : EIATTR_FRAME_SIZE
	.align		4
.L_50:
        /*0024*/ 	.byte	0x04, 0x11
        /*0026*/ 	.short	(.L_52 - .L_51)
	.align		4
.L_51:
        /*0028*/ 	.word	index@(_ZN3cub18CUB_300001_SM_10006detail11EmptyKernelIvEEvv)
        /*002c*/ 	.word	0x00000000


	//----- nvinfo : EIATTR_MIN_STACK_SIZE
	.align		4
.L_52:
        /*0030*/ 	.byte	0x04, 0x12
        /*0032*/ 	.short	(.L_54 - .L_53)
	.align		4
.L_53:
        /*0034*/ 	.word	index@(_ZN3cub18CUB_300001_SM_10006detail11EmptyKernelIvEEvv)
        /*0038*/ 	.word	0x00000000


	//----- nvinfo : EIATTR_MIN_STACK_SIZE
	.align		4
.L_54:
        /*003c*/ 	.byte	0x04, 0x12
        /*003e*/ 	.short	(.L_56 - .L_55)
	.align		4
.L_55:
        /*0040*/ 	.word	index@(_Z21calRefPerPhotonKerneljjjPfPiS_S_ff)
        /*0044*/ 	.word	0x00000000
.L_56:


//--------------------- .nv.compat                --------------------------
	.section	.nv.compat,"",@"SHT_CUDA_COMPAT_INFO"
	.align	4
        /*0000*/ 	.byte	0x02, 0x09, 0x00, 0x00, 0x02, 0x02, 0x01, 0x00, 0x02, 0x05, 0x05, 0x00, 0x03, 0x07, 0x01, 0x01
        /*0010*/ 	.byte	0x02, 0x03, 0x00, 0x00, 0x02, 0x06, 0x01, 0x00, 0x04, 0x0b, 0x08, 0x00, 0x01, 0x00, 0x00, 0x00
        /*0020*/ 	.byte	0x00, 0x00, 0x00, 0x00


//--------------------- .nv.info._ZN3cub18CUB_300001_SM_10006detail11EmptyKernelIvEEvv --------------------------
	.section	.nv.info._ZN3cub18CUB_300001_SM_10006detail11EmptyKernelIvEEvv,"",@"SHT_CUDA_INFO"
	.sectionflags	@""
	.align	4


	//----- nvinfo : EIATTR_CUDA_API_VERSION
	.align		4
        /*0000*/ 	.byte	0x04, 0x37
        /*0002*/ 	.short	(.L_58 - .L_57)
.L_57:
        /*0004*/ 	.word	0x00000082


	//----- nvinfo : EIATTR_SPARSE_MMA_MASK
	.align		4
.L_58:
        /*0008*/ 	.byte	0x03, 0x50
        /*000a*/ 	.short	0x0000


	//----- nvinfo : EIATTR_MAXREG_COUNT
	.align		4
        /*000c*/ 	.byte	0x03, 0x1b
        /*000e*/ 	.short	0x00ff


	//----- nvinfo : EIATTR_MERCURY_ISA_VERSION
	.align		4
        /*0010*/ 	.byte	0x03, 0x5f
        /*0012*/ 	.short	0x0101


	//----- nvinfo : EIATTR_VRC_CTA_INIT_COUNT
	.align		4
        /*0014*/ 	.byte	0x02, 0x4a
	.zero		1
	.zero		1


	//----- nvinfo : EIATTR_EXIT_INSTR_OFFSETS
	.align		4
        /*0018*/ 	.byte	0x04, 0x1c
        /*001a*/ 	.short	(.L_60 - .L_59)


	//   ....[0]....
.L_59:
        /*001c*/ 	.word	0x00000010


	//----- nvinfo : EIATTR_SW_WAR
	.align		4
.L_60:
        /*0020*/ 	.byte	0x04, 0x36
        /*0022*/ 	.short	(.L_62 - .L_61)
.L_61:
        /*0024*/ 	.word	0x00000008
.L_62:


//--------------------- .nv.info._Z21calRefPerPhotonKerneljjjPfPiS_S_ff --------------------------
	.section	.nv.info._Z21calRefPerPhotonKerneljjjPfPiS_S_ff,"",@"SHT_CUDA_INFO"
	.sectionflags	@""
	.align	4


	//----- nvinfo : EIATTR_CUDA_API_VERSION
	.align		4
        /*0000*/ 	.byte	0x04, 0x37
        /*0002*/ 	.short	(.L_64 - .L_63)
.L_63:
        /*0004*/ 	.word	0x00000082


	//----- nvinfo : EIATTR_KPARAM_INFO
	.align		4
.L_64:
        /*0008*/ 	.byte	0x04, 0x17
        /*000a*/ 	.short	(.L_66 - .L_65)
.L_65:
        /*000c*/ 	.word	0x00000000
        /*0010*/ 	.short	0x0008
        /*0012*/ 	.short	0x0034
        /*0014*/ 	.byte	0x00, 0xf0, 0x11, 0x00


	//----- nvinfo : EIATTR_KPARAM_INFO
	.align		4
.L_66:
        /*0018*/ 	.byte	0x04, 0x17
        /*001a*/ 	.short	(.L_68 - .L_67)
.L_67:
        /*001c*/ 	.word	0x00000000
        /*0020*/ 	.short	0x0007
        /*0022*/ 	.short	0x0030
        /*0024*/ 	.byte	0x00, 0xf0, 0x11, 0x00


	//----- nvinfo : EIATTR_KPARAM_INFO
	.align		4
.L_68:
        /*0028*/ 	.byte	0x04, 0x17
        /*002a*/ 	.short	(.L_70 - .L_69)
.L_69:
        /*002c*/ 	.word	0x00000000
        /*0030*/ 	.short	0x0006
        /*0032*/ 	.short	0x0028
        /*0034*/ 	.byte	0x00, 0xf5, 0x21, 0x00


	//----- nvinfo : EIATTR_KPARAM_INFO
	.align		4
.L_70:
        /*0038*/ 	.byte	0x04, 0x17
        /*003a*/ 	.short	(.L_72 - .L_71)
.L_71:
        /*003c*/ 	.word	0x00000000
        /*0040*/ 	.short	0x0005
        /*0042*/ 	.short	0x0020
        /*0044*/ 	.byte	0x00, 0xf5, 0x21, 0x00


	//----- nvinfo : EIATTR_KPARAM_INFO
	.align		4
.L_72:
        /*0048*/ 	.byte	0x04, 0x17
        /*004a*/ 	.short	(.L_74 - .L_73)
.L_73:
        /*004c*/ 	.word	0x00000000
        /*0050*/ 	.short	0x0004
        /*0052*/ 	.short	0x0018
        /*0054*/ 	.byte	0x00, 0xf5, 0x21, 0x00


	//----- nvinfo : EIATTR_KPARAM_INFO
	.align		4
.L_74:
        /*0058*/ 	.byte	0x04, 0x17
        /*005a*/ 	.short	(.L_76 - .L_75)
.L_75:
        /*005c*/ 	.word	0x00000000
        /*0060*/ 	.short	0x0003
        /*0062*/ 	.short	0x0010
        /*0064*/ 	.byte	0x00, 0xf5, 0x21, 0x00


	//----- nvinfo : EIATTR_KPARAM_INFO
	.align		4
.L_76:
        /*0068*/ 	.byte	0x04, 0x17
        /*006a*/ 	.short	(.L_78 - .L_77)
.L_77:
        /*006c*/ 	.word	0x00000000
        /*0070*/ 	.short	0x0002
        /*0072*/ 	.short	0x0008
        /*0074*/ 	.byte	0x00, 0xf0, 0x11, 0x00


	//----- nvinfo : EIATTR_KPARAM_INFO
	.align		4
.L_78:
        /*0078*/ 	.byte	0x04, 0x17
        /*007a*/ 	.short	(.L_80 - .L_79)
.L_79:
        /*007c*/ 	.word	0x00000000
        /*0080*/ 	.short	0x0001
        /*0082*/ 	.short	0x0004
        /*0084*/ 	.byte	0x00, 0xf0, 0x11, 0x00


	//----- nvinfo : EIATTR_KPARAM_INFO
	.align		4
.L_80:
        /*0088*/ 	.byte	0x04, 0x17
        /*008a*/ 	.short	(.L_82 - .L_81)
.L_81:
        /*008c*/ 	.word	0x00000000
        /*0090*/ 	.short	0x0000
        /*0092*/ 	.short	0x0000
        /*0094*/ 	.byte	0x00, 0xf0, 0x11, 0x00


	//----- nvinfo : EIATTR_SPARSE_MMA_MASK
	.align		4
.L_82:
        /*0098*/ 	.byte	0x03, 0x50
        /*009a*/ 	.short	0x0000


	//----- nvinfo : EIATTR_MAXREG_COUNT
	.align		4
        /*009c*/ 	.byte	0x03, 0x1b
        /*009e*/ 	.short	0x00ff


	//----- nvinfo : EIATTR_MERCURY_ISA_VERSION
	.align		4
        /*00a0*/ 	.byte	0x03, 0x5f
        /*00a2*/ 	.short	0x0101


	//----- nvinfo : EIATTR_VRC_CTA_INIT_COUNT
	.align		4
        /*00a4*/ 	.byte	0x02, 0x4a
	.zero		1
	.zero		1


	//----- nvinfo : EIATTR_EXIT_INSTR_OFFSETS
	.align		4
        /*00a8*/ 	.byte	0x04, 0x1c
        /*00aa*/ 	.short	(.L_84 - .L_83)


	//   ....[0]....
.L_83:
        /*00ac*/ 	.word	0x00000070


	//   ....[1]....
        /*00b0*/ 	.word	0x00000340


	//   ....[2]....
        /*00b4*/ 	.word	0x00000f90


	//----- nvinfo : EIATTR_CBANK_PARAM_SIZE
	.align		4
.L_84:
        /*00b8*/ 	.byte	0x03, 0x19
        /*00ba*/ 	.short	0x0038


	//----- nvinfo : EIATTR_PARAM_CBANK
	.align		4
        /*00bc*/ 	.byte	0x04, 0x0a
        /*00be*/ 	.short	(.L_86 - .L_85)
	.align		4
.L_85:
        /*00c0*/ 	.word	index@(.nv.constant0._Z21calRefPerPhotonKerneljjjPfPiS_S_ff)
        /*00c4*/ 	.short	0x0380
        /*00c6*/ 	.short	0x0038


	//----- nvinfo : EIATTR_SW_WAR
	.align		4
.L_86:
        /*00c8*/ 	.byte	0x04, 0x36
        /*00ca*/ 	.short	(.L_88 - .L_87)
.L_87:
        /*00cc*/ 	.word	0x00000008
.L_88:


//--------------------- .nv.callgraph             --------------------------
	.section	.nv.callgraph,"",@"SHT_CUDA_CALLGRAPH"
	.align	4
	.sectionentsize	8
	.align		4
        /*0000*/ 	.word	0x00000000
	.align		4
        /*0004*/ 	.word	0xffffffff
	.align		4
        /*0008*/ 	.word	0x00000000
	.align		4
        /*000c*/ 	.word	0xfffffffe
	.align		4
        /*0010*/ 	.word	0x00000000
	.align		4
        /*0014*/ 	.word	0xfffffffd
	.align		4
        /*0018*/ 	.word	0x00000000
	.align		4
        /*001c*/ 	.word	0xfffffffc


//--------------------- .nv.constant4             --------------------------
	.section	.nv.constant4,"a",@progbits
	.align	8
	.align		8
.nv.constant4:
        /*0000*/ 	.dword	_ZN34_INTERNAL_a6fdfca8_4_k_cu_cd8370224cuda3std3__45__cpo5beginE
	.align		8
        /*0008*/ 	.dword	_ZN34_INTERNAL_a6fdfca8_4_k_cu_cd8370224cuda3std3__45__cpo3endE
	.align		8
        /*0010*/ 	.dword	_ZN34_INTERNAL_a6fdfca8_4_k_cu_cd8370224cuda3std3__45__cpo6cbeginE
	.align		8
        /*0018*/ 	.dword	_ZN34_INTERNAL_a6fdfca8_4_k_cu_cd8370224cuda3std3__45__cpo4cendE
	.align		8
        /*0020*/ 	.dword	_ZN34_INTERNAL_a6fdfca8_4_k_cu_cd8370224cuda3std3__45__cpo6rbeginE
	.align		8
        /*0028*/ 	.dword	_ZN34_INTERNAL_a6fdfca8_4_k_cu_cd8370224cuda3std3__45__cpo4rendE
	.align		8
        /*0030*/ 	.dword	_ZN34_INTERNAL_a6fdfca8_4_k_cu_cd8370224cuda3std3__45__cpo7crbeginE
	.align		8
        /*0038*/ 	.dword	_ZN34_INTERNAL_a6fdfca8_4_k_cu_cd8370224cuda3std3__45__cpo5crendE
	.align		8
        /*0040*/ 	.dword	_ZN34_INTERNAL_a6fdfca8_4_k_cu_cd8370224cuda3std3__436_GLOBAL__N__a6fdfca8_4_k_cu_cd8370226ignoreE
	.align		8
        /*0048*/ 	.dword	_ZN34_INTERNAL_a6fdfca8_4_k_cu_cd8370224cuda3std3__419piecewise_constructE
	.align		8
        /*0050*/ 	.dword	_ZN34_INTERNAL_a6fdfca8_4_k_cu_cd8370224cuda3std3__48in_placeE
	.align		8
        /*0058*/ 	.dword	_ZN34_INTERNAL_a6fdfca8_4_k_cu_cd8370224cuda3std3__420unreachable_sentinelE
	.align		8
        /*0060*/ 	.dword	_ZN34_INTERNAL_a6fdfca8_4_k_cu_cd8370224cuda3std3__47nulloptE
	.align		8
        /*0068*/ 	.dword	_ZN34_INTERNAL_a6fdfca8_4_k_cu_cd8370224cuda3std3__48unexpectE
	.align		8
        /*0070*/ 	.dword	_ZN34_INTERNAL_a6fdfca8_4_k_cu_cd8370224cuda3std6ranges3__45__cpo4swapE
	.align		8
        /*0078*/ 	.dword	_ZN34_INTERNAL_a6fdfca8_4_k_cu_cd8370224cuda3std6ranges3__45__cpo9iter_moveE
	.align		8
        /*0080*/ 	.dword	_ZN34_INTERNAL_a6fdfca8_4_k_cu_cd8370224cuda3std6ranges3__45__cpo5beginE
	.align		8
        /*0088*/ 	.dword	_ZN34_INTERNAL_a6fdfca8_4_k_cu_cd8370224cuda3std6ranges3__45__cpo3endE
	.align		8
        /*0090*/ 	.dword	_ZN34_INTERNAL_a6fdfca8_4_k_cu_cd8370224cuda3std6ranges3__45__cpo6cbeginE
	.align		8
        /*0098*/ 	.dword	_ZN34_INTERNAL_a6fdfca8_4_k_cu_cd8370224cuda3std6ranges3__45__cpo4cendE
	.align		8
        /*00a0*/ 	.dword	_ZN34_INTERNAL_a6fdfca8_4_k_cu_cd8370224cuda3std6ranges3__45__cpo7advanceE
	.align		8
        /*00a8*/ 	.dword	_ZN34_INTERNAL_a6fdfca8_4_k_cu_cd8370224cuda3std6ranges3__45__cpo9iter_swapE
	.align		8
        /*00b0*/ 	.dword	_ZN34_INTERNAL_a6fdfca8_4_k_cu_cd8370224cuda3std6ranges3__45__cpo4nextE
	.align		8
        /*00b8*/ 	.dword	_ZN34_INTERNAL_a6fdfca8_4_k_cu_cd8370224cuda3std6ranges3__45__cpo4prevE
	.align		8
        /*00c0*/ 	.dword	_ZN34_INTERNAL_a6fdfca8_4_k_cu_cd8370224cuda3std6ranges3__45__cpo4dataE
	.align		8
        /*00c8*/ 	.dword	_ZN34_INTERNAL_a6fdfca8_4_k_cu_cd8370224cuda3std6ranges3__45__cpo5cdataE
	.align		8
        /*00d0*/ 	.dword	_ZN34_INTERNAL_a6fdfca8_4_k_cu_cd8370224cuda3std6ranges3__45__cpo4sizeE
	.align		8
        /*00d8*/ 	.dword	_ZN34_INTERNAL_a6fdfca8_4_k_cu_cd8370224cuda3std6ranges3__45__cpo5ssizeE
	.align		8
        /*00e0*/ 	.dword	_ZN34_INTERNAL_a6fdfca8_4_k_cu_cd8370224cuda3std6ranges3__45__cpo8distanceE
	.align		8
        /*00e8*/ 	.dword	_ZN34_INTERNAL_a6fdfca8_4_k_cu_cd8370226thrust24THRUST_300001_SM_1000_NS8cuda_cub3parE
	.align		8
        /*00f0*/ 	.dword	_ZN34_INTERNAL_a6fdfca8_4_k_cu_cd8370226thrust24THRUST_300001_SM_1000_NS8cuda_cub10par_nosyncE
	.align		8
        /*00f8*/ 	.dword	_ZN34_INTERNAL_a6fdfca8_4_k_cu_cd8370226thrust24THRUST_300001_SM_1000_NS6system6detail10sequential3seqE
	.align		8
        /*0100*/ 	.dword	_ZN34_INTERNAL_a6fdfca8_4_k_cu_cd8370226thrust24THRUST_300001_SM_1000_NS6system3cpp3parE
	.align		8
        /*0108*/ 	.dword	_ZN34_INTERNAL_a6fdfca8_4_k_cu_cd8370226thrust24THRUST_300001_SM_1000_NS12placeholders2_1E
	.align		8
        /*0110*/ 	.dword	_ZN34_INTERNAL_a6fdfca8_4_k_cu_cd8370226thrust24THRUST_300001_SM_1000_NS12placeholders2_2E
	.align		8
        /*0118*/ 	.dword	_ZN34_INTERNAL_a6fdfca8_4_k_cu_cd8370226thrust24THRUST_300001_SM_1000_NS12placeholders2_3E
	.align		8
        /*0120*/ 	.dword	_ZN34_INTERNAL_a6fdfca8_4_k_cu_cd8370226thrust24THRUST_300001_SM_1000_NS12placeholders2_4E
	.align		8
        /*0128*/ 	.dword	_ZN34_INTERNAL_a6fdfca8_4_k_cu_cd8370226thrust24THRUST_300001_SM_1000_NS12placeholders2_5E
	.align		8
        /*0130*/ 	.dword	_ZN34_INTERNAL_a6fdfca8_4_k_cu_cd8370226thrust24THRUST_300001_SM_1000_NS12placeholders2_6E
	.align		8
        /*0138*/ 	.dword	_ZN34_INTERNAL_a6fdfca8_4_k_cu_cd8370226thrust24THRUST_300001_SM_1000_NS12placeholders2_7E
	.align		8
        /*0140*/ 	.dword	_ZN34_INTERNAL_a6fdfca8_4_k_cu_cd8370226thrust24THRUST_300001_SM_1000_NS12placeholders2_8E
	.align		8
        /*0148*/ 	.dword	_ZN34_INTERNAL_a6fdfca8_4_k_cu_cd8370226thrust24THRUST_300001_SM_1000_NS12placeholders2_9E
	.align		8
        /*0150*/ 	.dword	_ZN34_INTERNAL_a6fdfca8_4_k_cu_cd8370226thrust24THRUST_300001_SM_1000_NS12placeholders3_10E
	.align		8
        /*0158*/ 	.dword	_ZN34_INTERNAL_a6fdfca8_4_k_cu_cd8370226thrust24THRUST_300001_SM_1000_NS3seqE
	.align		8
        /*0160*/ 	.dword	_ZN34_INTERNAL_a6fdfca8_4_k_cu_cd8370226thrust24THRUST_300001_SM_1000_NS6deviceE


//--------------------- .text._ZN3cub18CUB_300001_SM_10006detail11EmptyKernelIvEEvv --------------------------
	.section	.text._ZN3cub18CUB_300001_SM_10006detail11EmptyKernelIvEEvv,"ax",@progbits
	.align	128
        .global         _ZN3cub18CUB_300001_SM_10006detail11EmptyKernelIvEEvv
        .type           _ZN3cub18CUB_300001_SM_10006detail11EmptyKernelIvEEvv,@function
        .size           _ZN3cub18CUB_300001_SM_10006detail11EmptyKernelIvEEvv,(.L_x_8 - _ZN3cub18CUB_300001_SM_10006detail11EmptyKernelIvEEvv)
        .other          _ZN3cub18CUB_300001_SM_10006detail11EmptyKernelIvEEvv,@"STO_CUDA_ENTRY STV_DEFAULT"
_ZN3cub18CUB_300001_SM_10006detail11EmptyKernelIvEEvv:
.text._ZN3cub18CUB_300001_SM_10006detail11EmptyKernelIvEEvv:
[----:B------:R-:W-:Y:S01]  /*0000*/  LDC R1, c[0x0][0x37c] ;  /* 0x0000df00ff017b82 */ /* 0x000fe20000000800 */
[----:B------:R-:W-:Y:S05]  /*0010*/  EXIT ;  /* 0x000000000000794d */ /* 0x000fea0003800000 */
.L_x_0:
[----:B------:R-:W-:-:S00]  /*0020*/  BRA `(.L_x_0) ;  /* 0xfffffffc00fc7947 */ /* 0x000fc0000383ffff */
[----:B------:R-:W-:-:S00]  /*0030*/  NOP ;  /* 0x0000000000007918 */ /* 0x000fc00000000000 */
        /* <DEDUP_REMOVED lines=12> */
.L_x_8:


//--------------------- .text._Z21calRefPerPhotonKerneljjjPfPiS_S_ff --------------------------
	.section	.text._Z21calRefPerPhotonKerneljjjPfPiS_S_ff,"ax",@progbits
	.align	128
        .global         _Z21calRefPerPhotonKerneljjjPfPiS_S_ff
        .type           _Z21calRefPerPhotonKerneljjjPfPiS_S_ff,@function
        .size           _Z21calRefPerPhotonKerneljjjPfPiS_S_ff,(.L_x_9 - _Z21calRefPerPhotonKerneljjjPfPiS_S_ff)
        .other          _Z21calRefPerPhotonKerneljjjPfPiS_S_ff,@"STO_CUDA_ENTRY STV_DEFAULT"
_Z21calRefPerPhotonKerneljjjPfPiS_S_ff:
.text._Z21calRefPerPhotonKerneljjjPfPiS_S_ff:
[----:B------:R-:W-:Y:S01]  /*0000*/  LDC R1, c[0x0][0x37c] ;  /* 0x0000df00ff017b82 */ /* 0x000fe20000000800 */
[----:B------:R-:W0:Y:S07]  /*0010*/  S2R R0, SR_TID.X ;  /* 0x0000000000007919 */ /* 0x000e2e0000002100 */
[----:B------:R-:W0:Y:S01]  /*0020*/  S2UR UR4, SR_CTAID.X ;  /* 0x00000000000479c3 */ /* 0x000e220000002500 */
[----:B------:R-:W1:Y:S07]  /*0030*/  LDCU UR5, c[0x0][0x380] ;  /* 0x00007000ff0577ac */ /* 0x000e6e0008000800 */
[----:B------:R-:W0:Y:S02]  /*0040*/  LDC R13, c[0x0][0x360] ;  /* 0x0000d800ff0d7b82 */ /* 0x000e240000000800 */
[----:B0-----:R-:W-:-:S05]  /*0050*/  IMAD R13, R13, UR4, R0 ;  /* 0x000000040d0d7c24 */ /* 0x001fca000f8e0200 */
[----:B-1----:R-:W-:-:S13]  /*0060*/  ISETP.GE.U32.AND P0, PT, R13, UR5, PT ;  /* 0x000000050d007c0c */ /* 0x002fda000bf06070 */
[----:B------:R-:W-:Y:S05]  /*0070*/  @P0 EXIT ;  /* 0x000000000000094d */ /* 0x000fea0003800000 */
[----:B------:R-:W0:Y:S01]  /*0080*/  LDC R0, c[0x0][0x384] ;  /* 0x0000e100ff007b82 */ /* 0x000e220000000800 */
[----:B------:R-:W1:Y:S01]  /*0090*/  LDCU.64 UR8, c[0x0][0x358] ;  /* 0x00006b00ff0877ac */ /* 0x000e620008000a00 */
[----:B------:R-:W2:Y:S06]  /*00a0*/  LDCU UR4, c[0x0][0x3b4] ;  /* 0x00007680ff0477ac */ /* 0x000eac0008000800 */
[----:B------:R-:W3:Y:S08]  /*00b0*/  LDC.64 R8, c[0x0][0x390] ;  /* 0x0000e400ff087b82 */ /* 0x000ef00000000a00 */
[----:B------:R-:W4:Y:S01]  /*00c0*/  LDC.64 R6, c[0x0][0x398] ;  /* 0x0000e600ff067b82 */ /* 0x000f220000000a00 */
[----:B0-----:R-:W-:-:S07]  /*00d0*/  IMAD R3, R13, R0, RZ ;  /* 0x000000000d037224 */ /* 0x001fce00078e02ff */
[----:B------:R-:W0:Y:S01]  /*00e0*/  LDC.64 R10, c[0x0][0x3a0] ;  /* 0x0000e800ff0a7b82 */ /* 0x000e220000000a00 */
[----:B---3--:R-:W-:-:S06]  /*00f0*/  IMAD.WIDE.U32 R4, R3, 0x4, R8 ;  /* 0x0000000403047825 */ /* 0x008fcc00078e0008 */
[----:B-1----:R-:W3:Y:S01]  /*0100*/  LDG.E R4, desc[UR8][R4.64] ;  /* 0x0000000804047981 */ /* 0x002ee2000c1e1900 */
[----:B------:R-:W-:Y:S01]  /*0110*/  IADD3 R17, PT, PT, R3, -0x1, R0 ;  /* 0xffffffff03117810 */ /* 0x000fe20007ffe000 */
[----:B----4-:R-:W-:-:S04]  /*0120*/  IMAD.WIDE.U32 R6, R13, 0x4, R6 ;  /* 0x000000040d067825 */ /* 0x010fc800078e0006 */
[----:B0-----:R-:W-:-:S04]  /*0130*/  IMAD.WIDE.U32 R10, R13, 0x4, R10 ;  /* 0x000000040d0a7825 */ /* 0x001fc800078e000a */
[----:B------:R-:W-:Y:S01]  /*0140*/  IMAD.WIDE.U32 R12, R17, 0x4, R8 ;  /* 0x00000004110c7825 */ /* 0x000fe200078e0008 */
[----:B---3--:R-:W0:Y:S02]  /*0150*/  F2I.TRUNC.NTZ R15, R4 ;  /* 0x00000004000f7305 */ /* 0x008e24000020f100 */
[----:B0-----:R0:W-:Y:S04]  /*0160*/  STG.E desc[UR8][R6.64], R15 ;  /* 0x0000000f06007986 */ /* 0x0011e8000c101908 */
[----:B------:R1:W-:Y:S04]  /*0170*/  STG.E desc[UR8][R10.64], RZ ;  /* 0x000000ff0a007986 */ /* 0x0003e8000c101908 */
[----:B------:R-:W3:Y:S01]  /*0180*/  LDG.E R12, desc[UR8][R12.64] ;  /* 0x000000080c0c7981 */ /* 0x000ee2000c1e1900 */
[----:B------:R-:W-:Y:S01]  /*0190*/  HFMA2 R5, -RZ, RZ, 1.75, 0 ;  /* 0x3f000000ff057431 */ /* 0x000fe200000001ff */
[----:B0-----:R-:W-:-:S04]  /*01a0*/  MOV R7, 0x3d10ecef ;  /* 0x3d10ecef00077802 */ /* 0x001fc80000000f00 */
[C---:B---3--:R-:W-:Y:S01]  /*01b0*/  FFMA R0, |R12|.reuse, -R5, 0.5 ;  /* 0x3f0000000c007423 */ /* 0x048fe20000000a05 */
[C---:B------:R-:W-:Y:S02]  /*01c0*/  FSETP.NEU.AND P1, PT, |R12|.reuse, 1, PT ;  /* 0x3f8000000c00780b */ /* 0x040fe40003f2d200 */
[----:B------:R-:W-:Y:S01]  /*01d0*/  FSETP.GT.AND P0, PT, |R12|, 0.56000000238418579102, PT ;  /* 0x3f0f5c290c00780b */ /* 0x000fe20003f04200 */
[----:B------:R-:W0:Y:S02]  /*01e0*/  MUFU.RSQ R5, R0 ;  /* 0x0000000000057308 */ /* 0x000e240000001400 */
[----:B0-----:R-:W-:Y:S01]  /*01f0*/  FMUL R2, R0, R5 ;  /* 0x0000000500027220 */ /* 0x001fe20000400000 */
[----:B------:R-:W-:-:S04]  /*0200*/  FMUL R5, R5, -0.5 ;  /* 0xbf00000005057820 */ /* 0x000fc80000400000 */
[----:B------:R-:W-:-:S04]  /*0210*/  FFMA R5, R2, R5, 0.5 ;  /* 0x3f00000002057423 */ /* 0x000fc80000000005 */
[----:B------:R-:W-:Y:S01]  /*0220*/  FFMA R5, R2, R5, R2 ;  /* 0x0000000502057223 */ /* 0x000fe20000000002 */
[----:B------:R-:W-:-:S04]  /*0230*/  FADD R2, |R12|, -RZ ;  /* 0x800000ff0c027221 */ /* 0x000fc80000000200 */
[----:B------:R-:W-:-:S04]  /*0240*/  FSEL R5, R5, RZ, P1 ;  /* 0x000000ff05057208 */ /* 0x000fc80000800000 */
[----:B------:R-:W-:-:S04]  /*0250*/  FSEL R5, R5, |R12|, P0 ;  /* 0x4000000c05057208 */ /* 0x000fc80000000000 */
[----:B------:R-:W-:-:S05]  /*0260*/  LOP3.LUT R5, R5, 0x80000000, R2, 0xb8, !PT ;  /* 0x8000000005057812 */ /* 0x000fca00078eb802 */
[----:B------:R-:W-:-:S04]  /*0270*/  FMUL R0, R5, R5 ;  /* 0x0000000505007220 */ /* 0x000fc80000400000 */
[----:B------:R-:W-:-:S04]  /*0280*/  FFMA R7, R0, R7, 0.016980519518256187439 ;  /* 0x3c8b1abb00077423 */ /* 0x000fc80000000007 */
[----:B------:R-:W-:-:S04]  /*0290*/  FFMA R7, R0, R7, 0.030762933194637298584 ;  /* 0x3cfc028c00077423 */ /* 0x000fc80000000007 */
[----:B------:R-:W-:-:S04]  /*02a0*/  FFMA R7, R0, R7, 0.044709417968988418579 ;  /* 0x3d37213900077423 */ /* 0x000fc80000000007 */
[----:B------:R-:W-:-:S04]  /*02b0*/  FFMA R7, R0, R7, 0.074989043176174163818 ;  /* 0x3d9993db00077423 */ /* 0x000fc80000000007 */
[----:B------:R-:W-:-:S04]  /*02c0*/  FFMA R7, R0, R7, 0.16666707396507263184 ;  /* 0x3e2aaac600077423 */ /* 0x000fc80000000007 */
[----:B------:R-:W-:-:S04]  /*02d0*/  FMUL R0, R0, R7 ;  /* 0x0000000700007220 */ /* 0x000fc80000400000 */
[----:B------:R-:W-:Y:S01]  /*02e0*/  FFMA R0, R5, R0, R5 ;  /* 0x0000000005007223 */ /* 0x000fe20000000005 */
[----:B------:R-:W-:-:S04]  /*02f0*/  HFMA2 R5, -RZ, RZ, 1.9599609375, 20144 ;  /* 0x3fd774ebff057431 */ /* 0x000fc800000001ff */
[----:B------:R-:W-:-:S05]  /*0300*/  FSEL R2, R0, -R0, P0 ;  /* 0x8000000000027208 */ /* 0x000fca0000000000 */
[----:B------:R-:W-:-:S04]  /*0310*/  @!P0 FFMA R0, R5, 0.93318945169448852539, R2 ;  /* 0x3f6ee58105008823 */ /* 0x000fc80000000002 */
[----:B------:R-:W-:-:S05]  /*0320*/  @P0 FADD R0, R0, R0 ;  /* 0x0000000000000221 */ /* 0x000fca0000000000 */
[----:B--2---:R-:W-:-:S13]  /*0330*/  FSETP.GTU.AND P0, PT, R0, UR4, PT ;  /* 0x0000000400007c0b */ /* 0x004fda000bf0c000 */
[----:B-1----:R-:W-:Y:S05]  /*0340*/  @P0 EXIT ;  /* 0x000000000000094d */ /* 0x002fea0003800000 */
[----:B------:R-:W0:Y:S01]  /*0350*/  LDCU UR4, c[0x0][0x388] ;  /* 0x00007100ff0477ac */ /* 0x000e220008000800 */
[----:B------:R-:W-:Y:S01]  /*0360*/  MOV R4, RZ ;  /* 0x000000ff00047202 */ /* 0x000fe20000000f00 */
[----:B0-----:R-:W-:-:S09]  /*0370*/  UISETP.NE.AND UP0, UPT, UR4, URZ, UPT ;  /* 0x000000ff0400728c */ /* 0x001fd2000bf05270 */
[----:B------:R-:W-:Y:S05]  /*0380*/  BRA.U !UP0, `(.L_x_1) ;  /* 0x0000000908ec7547 */ /* 0x000fea000b800000 */
[----:B------:R-:W0:Y:S01]  /*0390*/  LDCU UR6, c[0x0][0x3b0] ;  /* 0x00007600ff0677ac */ /* 0x000e220008000800 */
[----:B------:R-:W-:Y:S02]  /*03a0*/  IADD3 R0, PT, PT, R3, 0x2, RZ ;  /* 0x0000000203007810 */ /* 0x000fe40007ffe0ff */
[----:B------:R-:W-:Y:S01]  /*03b0*/  CS2R R4, SRZ ;  /* 0x0000000000047805 */ /* 0x000fe2000001ff00 */
[----:B------:R-:W-:Y:S02]  /*03c0*/  UISETP.GE.U32.AND UP0, UPT, UR4, 0x8, UPT ;  /* 0x000000080400788c */ /* 0x000fe4000bf06070 */
[----:B------:R-:W-:-:S04]  /*03d0*/  ULOP3.LUT UR5, UR4, 0x7, URZ, 0xc0, !UPT ;  /* 0x0000000704057892 */ /* 0x000fc8000f8ec0ff */
[----:B------:R-:W-:Y:S01]  /*03e0*/  UISETP.NE.AND UP1, UPT, UR5, URZ, UPT ;  /* 0x000000ff0500728c */ /* 0x000fe2000bf25270 */
[----:B0-----:R-:W0:Y:S02]  /*03f0*/  F2F.F64.F32 R12, UR6 ;  /* 0x00000006000c7d10 */ /* 0x001e240008201800 */
[----:B------:R-:W-:Y:S08]  /*0400*/  BRA.U !UP0, `(.L_x_2) ;  /* 0x0000000508647547 */ /* 0x000ff0000b800000 */
[----:B------:R-:W1:Y:S01]  /*0410*/  LDC.64 R14, c[0x0][0x3a8] ;  /* 0x0000ea00ff0e7b82 */ /* 0x000e620000000a00 */
[----:B------:R-:W-:Y:S01]  /*0420*/  ULOP3.LUT UR6, UR4, 0xfffffff8, URZ, 0xc0, !UPT ;  /* 0xfffffff804067892 */ /* 0x000fe2000f8ec0ff */
[----:B------:R-:W-:Y:S01]  /*0430*/  HFMA2 R3, -RZ, RZ, 0, 0 ;  /* 0x00000000ff037431 */ /* 0x000fe200000001ff */
[----:B------:R-:W-:-:S04]  /*0440*/  MOV R4, RZ ;  /* 0x000000ff00047202 */ /* 0x000fc80000000f00 */
[----:B------:R-:W-:-:S07]  /*0450*/  MOV R5, UR6 ;  /* 0x0000000600057c02 */ /* 0x000fce0008000f00 */
.L_x_3:
[----:B-1----:R-:W-:Y:S01]  /*0460*/  IMAD.WIDE.U32 R26, R3, 0x4, R14 ;  /* 0x00000004031a7825 */ /* 0x002fe200078e000e */
[----:B------:R-:W-:-:S04]  /*0470*/  IADD3 R17, PT, PT, R0, R3, RZ ;  /* 0x0000000300117210 */ /* 0x000fc80007ffe0ff */
[----:B--2---:R-:W2:Y:S01]  /*0480*/  LDG.E R25, desc[UR8][R26.64] ;  /* 0x000000081a197981 */ /* 0x004ea2000c1e1900 */
[----:B------:R-:W-:-:S03]  /*0490*/  IMAD.WIDE.U32 R18, R17, 0x4, R8 ;  /* 0x0000000411127825 */ /* 0x000fc600078e0008 */
[----:B---3--:R-:W3:Y:S04]  /*04a0*/  LDG.E R24, desc[UR8][R26.64+0x4] ;  /* 0x000004081a187981 */ /* 0x008ee8000c1e1900 */
[----:B------:R1:W4:Y:S01]  /*04b0*/  LDG.E R2, desc[UR8][R18.64] ;  /* 0x0000000812027981 */ /* 0x000322000c1e1900 */
[----:B------:R-:W-:-:S03]  /*04c0*/  IADD3 R23, PT, PT, R17, 0x1, RZ ;  /* 0x0000000111177810 */ /* 0x000fc60007ffe0ff */
[----:B------:R-:W5:Y:S02]  /*04d0*/  LDG.E R28, desc[UR8][R26.64+0x8] ;  /* 0x000008081a1c7981 */ /* 0x000f64000c1e1900 */
[----:B------:R-:W-:Y:S02]  /*04e0*/  IMAD.WIDE.U32 R22, R23, 0x4, R8 ;  /* 0x0000000417167825 */ /* 0x000fe400078e0008 */
[----:B------:R-:W5:Y:S04]  /*04f0*/  LDG.E R20, desc[UR8][R26.64+0xc] ;  /* 0x00000c081a147981 */ /* 0x000f68000c1e1900 */
[----:B------:R-:W5:Y:S01]  /*0500*/  LDG.E R29, desc[UR8][R22.64] ;  /* 0x00000008161d7981 */ /* 0x000f62000c1e1900 */
[----:B------:R-:W-:-:S05]  /*0510*/  IADD3 R7, PT, PT, R17, 0x2, RZ ;  /* 0x0000000211077810 */ /* 0x000fca0007ffe0ff */
[----:B------:R-:W-:-:S05]  /*0520*/  IMAD.WIDE.U32 R6, R7, 0x4, R8 ;  /* 0x0000000407067825 */ /* 0x000fca00078e0008 */
[----:B------:R0:W5:Y:S01]  /*0530*/  LDG.E R21, desc[UR8][R6.64] ;  /* 0x0000000806157981 */ /* 0x000162000c1e1900 */
[----:B------:R-:W-:-:S05]  /*0540*/  IADD3 R16, PT, PT, R17, 0x3, RZ ;  /* 0x0000000311107810 */ /* 0x000fca0007ffe0ff */
[----:B-1----:R-:W-:-:S05]  /*0550*/  IMAD.WIDE.U32 R18, R16, 0x4, R8 ;  /* 0x0000000410127825 */ /* 0x002fca00078e0008 */
[----:B------:R4:W5:Y:S01]  /*0560*/  LDG.E R16, desc[UR8][R18.64] ;  /* 0x0000000812107981 */ /* 0x000962000c1e1900 */
[----:B0-----:R0:W-:Y:S03]  /*0570*/  F2F.F64.F32 R6, R4 ;  /* 0x0000000400067310 */ /* 0x0011e60000201800 */
[----:B0-----:R-:W5:Y:S05]  /*0580*/  LDG.E R4, desc[UR8][R26.64+0x14] ;  /* 0x000014081a047981 */ /* 0x001f6a000c1e1900 */
[----:B--2---:R-:W0:Y:S08]  /*0590*/  F2F.F64.F32 R22, R25 ;  /* 0x0000001900167310 */ /* 0x004e300000201800 */
[----:B----4-:R-:W1:Y:S01]  /*05a0*/  F2F.F64.F32 R18, R2 ;  /* 0x0000000200127310 */ /* 0x010e620000201800 */
[----:B0-----:R-:W-:-:S08]  /*05b0*/  DMUL R22, R12, -R22 ;  /* 0x800000160c167228 */ /* 0x001fd00000000000 */
[----:B-1----:R-:W-:Y:S01]  /*05c0*/  DFMA R22, R22, R18, R6 ;  /* 0x000000121616722b */ /* 0x002fe20000000006 */
[----:B------:R-:W-:Y:S01]  /*05d0*/  IADD3 R19, PT, PT, R17, 0x4, RZ ;  /* 0x0000000411137810 */ /* 0x000fe20007ffe0ff */
[----:B------:R-:W2:Y:S04]  /*05e0*/  LDG.E R7, desc[UR8][R26.64+0x10] ;  /* 0x000010081a077981 */ /* 0x000ea8000c1e1900 */
[----:B------:R-:W0:Y:S01]  /*05f0*/  F2F.F32.F64 R2, R22 ;  /* 0x0000001600027310 */ /* 0x000e220000301000 */
[----:B------:R-:W-:-:S05]  /*0600*/  IMAD.WIDE.U32 R18, R19, 0x4, R8 ;  /* 0x0000000413127825 */ /* 0x000fca00078e0008 */
[----:B------:R0:W4:Y:S02]  /*0610*/  LDG.E R6, desc[UR8][R18.64] ;  /* 0x0000000812067981 */ /* 0x000124000c1e1900 */
[----:B---3--:R-:W1:Y:S08]  /*0620*/  F2F.F64.F32 R24, R24 ;  /* 0x0000001800187310 */ /* 0x008e700000201800 */
[----:B-----5:R-:W-:Y:S08]  /*0630*/  F2F.F64.F32 R22, R29 ;  /* 0x0000001d00167310 */ /* 0x020ff00000201800 */
[----:B0-----:R-:W0:Y:S01]  /*0640*/  F2F.F64.F32 R18, R2 ;  /* 0x0000000200127310 */ /* 0x001e220000201800 */
[----:B-1----:R-:W-:-:S08]  /*0650*/  DMUL R24, R12, -R24 ;  /* 0x800000180c187228 */ /* 0x002fd00000000000 */
[----:B0-----:R-:W-:Y:S01]  /*0660*/  DFMA R24, R24, R22, R18 ;  /* 0x000000161818722b */ /* 0x001fe20000000012 */
[----:B------:R-:W-:-:S05]  /*0670*/  IADD3 R19, PT, PT, R17, 0x5, RZ ;  /* 0x0000000511137810 */ /* 0x000fca0007ffe0ff */
[----:B------:R0:W1:Y:S02]  /*0680*/  F2F.F32.F64 R29, R24 ;  /* 0x00000018001d7310 */ /* 0x0000640000301000 */
[----:B0-----:R-:W-:-:S05]  /*0690*/  IMAD.WIDE.U32 R24, R19, 0x4, R8 ;  /* 0x0000000413187825 */ /* 0x001fca00078e0008 */
[----:B------:R0:W3:Y:S01]  /*06a0*/  LDG.E R2, desc[UR8][R24.64] ;  /* 0x0000000818027981 */ /* 0x0000e2000c1e1900 */
[----:B------:R-:W5:Y:S08]  /*06b0*/  F2F.F64.F32 R22, R28 ;  /* 0x0000001c00167310 */ /* 0x000f700000201800 */
[----:B------:R-:W-:Y:S08]  /*06c0*/  F2F.F64.F32 R18, R21 ;  /* 0x0000001500127310 */ /* 0x000ff00000201800 */
[----:B-1----:R-:W1:Y:S01]  /*06d0*/  F2F.F64.F32 R28, R29 ;  /* 0x0000001d001c7310 */ /* 0x002e620000201800 */
[----:B-----5:R-:W-:-:S08]  /*06e0*/  DMUL R22, R12, -R22 ;  /* 0x800000160c167228 */ /* 0x020fd00000000000 */
[----:B-1----:R-:W-:Y:S01]  /*06f0*/  DFMA R28, R22, R18, R28 ;  /* 0x00000012161c722b */ /* 0x002fe2000000001c */
[----:B------:R-:W-:Y:S01]  /*0700*/  IADD3 R19, PT, PT, R17, 0x6, RZ ;  /* 0x0000000611137810 */ /* 0x000fe20007ffe0ff */
[----:B------:R-:W5:Y:S04]  /*0710*/  LDG.E R22, desc[UR8][R26.64+0x18] ;  /* 0x000018081a167981 */ /* 0x000f68000c1e1900 */
[----:B------:R-:W-:-:S05]  /*0720*/  IMAD.WIDE.U32 R18, R19, 0x4, R8 ;  /* 0x0000000413127825 */ /* 0x000fca00078e0008 */
[----:B------:R1:W5:Y:S01]  /*0730*/  LDG.E R23, desc[UR8][R18.64] ;  /* 0x0000000812177981 */ /* 0x000362000c1e1900 */
[----:B------:R-:W-:-:S03]  /*0740*/  IADD3 R17, PT, PT, R17, 0x7, RZ ;  /* 0x0000000711117810 */ /* 0x000fc60007ffe0ff */
[----:B------:R-:W5:Y:S02]  /*0750*/  LDG.E R26, desc[UR8][R26.64+0x1c] ;  /* 0x00001c081a1a7981 */ /* 0x000f64000c1e1900 */
[----:B0-----:R-:W-:-:S06]  /*0760*/  IMAD.WIDE.U32 R24, R17, 0x4, R8 ;  /* 0x0000000411187825 */ /* 0x001fcc00078e0008 */
[----:B------:R0:W5:Y:S01]  /*0770*/  LDG.E R24, desc[UR8][R24.64] ;  /* 0x0000000818187981 */ /* 0x000162000c1e1900 */
[----:B------:R-:W1:Y:S08]  /*0780*/  F2F.F32.F64 R28, R28 ;  /* 0x0000001c001c7310 */ /* 0x000e700000301000 */
[----:B------:R-:W0:Y:S08]  /*0790*/  F2F.F64.F32 R20, R20 ;  /* 0x0000001400147310 */ /* 0x000e300000201800 */
[----:B------:R-:W-:Y:S08]  /*07a0*/  F2F.F64.F32 R16, R16 ;  /* 0x0000001000107310 */ /* 0x000ff00000201800 */
[----:B-1----:R-:W1:Y:S01]  /*07b0*/  F2F.F64.F32 R18, R28 ;  /* 0x0000001c00127310 */ /* 0x002e620000201800 */
[----:B0-----:R-:W-:-:S08]  /*07c0*/  DMUL R20, R12, -R20 ;  /* 0x800000140c147228 */ /* 0x001fd00000000000 */
[----:B-1----:R-:W-:-:S10]  /*07d0*/  DFMA R20, R20, R16, R18 ;  /* 0x000000101414722b */ /* 0x002fd40000000012 */
[----:B------:R-:W0:Y:S08]  /*07e0*/  F2F.F32.F64 R21, R20 ;  /* 0x0000001400157310 */ /* 0x000e300000301000 */
[----:B0-----:R-:W-:Y:S08]  /*07f0*/  F2F.F64.F32 R16, R21 ;  /* 0x0000001500107310 */ /* 0x001ff00000201800 */
[----:B--2---:R-:W0:Y:S08]  /*0800*/  F2F.F64.F32 R18, R7 ;  /* 0x0000000700127310 */ /* 0x004e300000201800 */
[----:B----4-:R-:W1:Y:S01]  /*0810*/  F2F.F64.F32 R6, R6 ;  /* 0x0000000600067310 */ /* 0x010e620000201800 */
[----:B0-----:R-:W-:-:S08]  /*0820*/  DMUL R18, R12, -R18 ;  /* 0x800000120c127228 */ /* 0x001fd00000000000 */
[----:B-1----:R-:W-:-:S06]  /*0830*/  DFMA R18, R18, R6, R16 ;  /* 0x000000061212722b */ /* 0x002fcc0000000010 */
[----:B------:R-:W0:Y:S08]  /*0840*/  F2F.F32.F64 R25, R18 ;  /* 0x0000001200197310 */ /* 0x000e300000301000 */
[----:B------:R-:W1:Y:S08]  /*0850*/  F2F.F64.F32 R16, R4 ;  /* 0x0000000400107310 */ /* 0x000e700000201800 */
[----:B0-----:R-:W-:Y:S01]  /*0860*/  F2F.F64.F32 R28, R25 ;  /* 0x00000019001c7310 */ /* 0x001fe20000201800 */
[----:B-1----:R-:W-:-:S07]  /*0870*/  DMUL R16, R12, -R16 ;  /* 0x800000100c107228 */ /* 0x002fce0000000000 */
[----:B---3--:R-:W0:Y:S02]  /*0880*/  F2F.F64.F32 R18, R2 ;  /* 0x0000000200127310 */ /* 0x008e240000201800 */
[----:B0-----:R-:W-:-:S10]  /*0890*/  DFMA R16, R16, R18, R28 ;  /* 0x000000121010722b */ /* 0x001fd4000000001c */
[----:B------:R-:W0:Y:S08]  /*08a0*/  F2F.F32.F64 R16, R16 ;  /* 0x0000001000107310 */ /* 0x000e300000301000 */
[----:B-----5:R-:W1:Y:S08]  /*08b0*/  F2F.F64.F32 R6, R22 ;  /* 0x0000001600067310 */ /* 0x020e700000201800 */
[----:B0-----:R-:W-:Y:S08]  /*08c0*/  F2F.F64.F32 R28, R16 ;  /* 0x00000010001c7310 */ /* 0x001ff00000201800 */
[----:B------:R-:W0:Y:S01]  /*08d0*/  F2F.F64.F32 R20, R23 ;  /* 0x0000001700147310 */ /* 0x000e220000201800 */
[----:B-1----:R-:W-:-:S08]  /*08e0*/  DMUL R6, R12, -R6 ;  /* 0x800000060c067228 */ /* 0x002fd00000000000 */
[----:B0-----:R-:W-:Y:S01]  /*08f0*/  DFMA R6, R6, R20, R28 ;  /* 0x000000140606722b */ /* 0x001fe2000000001c */
[----:B------:R-:W0:Y:S09]  /*0900*/  F2F.F64.F32 R26, R26 ;  /* 0x0000001a001a7310 */ /* 0x000e320000201800 */
[----:B------:R-:W1:Y:S08]  /*0910*/  F2F.F32.F64 R6, R6 ;  /* 0x0000000600067310 */ /* 0x000e700000301000 */
[----:B------:R-:W-:Y:S01]  /*0920*/  F2F.F64.F32 R24, R24 ;  /* 0x0000001800187310 */ /* 0x000fe20000201800 */
[----:B0-----:R-:W-:-:S07]  /*0930*/  DMUL R18, R12, -R26 ;  /* 0x8000001a0c127228 */ /* 0x001fce0000000000 */
[----:B-1----:R-:W0:Y:S01]  /*0940*/  F2F.F64.F32 R20, R6 ;  /* 0x0000000600147310 */ /* 0x002e220000201800 */
[----:B------:R-:W-:-:S04]  /*0950*/  IADD3 R3, PT, PT, R3, 0x8, RZ ;  /* 0x0000000803037810 */ /* 0x000fc80007ffe0ff */
[----:B------:R-:W-:Y:S01]  /*0960*/  ISETP.NE.AND P0, PT, R3, R5, PT ;  /* 0x000000050300720c */ /* 0x000fe20003f05270 */
[----:B0-----:R-:W-:-:S06]  /*0970*/  DFMA R18, R18, R24, R20 ;  /* 0x000000181212722b */ /* 0x001fcc0000000014 */
[----:B------:R2:W3:Y:S06]  /*0980*/  F2F.F32.F64 R4, R18 ;  /* 0x0000001200047310 */ /* 0x0004ec0000301000 */
[----:B------:R-:W-:Y:S05]  /*0990*/  @P0 BRA `(.L_x_3) ;  /* 0xfffffff800b00947 */ /* 0x000fea000383ffff */
.L_x_2:
[----:B------:R-:W-:Y:S05]  /*09a0*/  BRA.U !UP1, `(.L_x_4) ;  /* 0x0000000509607547 */ /* 0x000fea000b800000 */
[----:B------:R-:W-:Y:S02]  /*09b0*/  UISETP.GE.U32.AND UP0, UPT, UR5, 0x4, UPT ;  /* 0x000000040500788c */ /* 0x000fe4000bf06070 */
[----:B------:R-:W-:-:S04]  /*09c0*/  ULOP3.LUT UR6, UR4, 0x3, URZ, 0xc0, !UPT ;  /* 0x0000000304067892 */ /* 0x000fc8000f8ec0ff */
[----:B------:R-:W-:-:S03]  /*09d0*/  UISETP.NE.AND UP1, UPT, UR6, URZ, UPT ;  /* 0x000000ff0600728c */ /* 0x000fc6000bf25270 */
[----:B------:R-:W-:Y:S08]  /*09e0*/  BRA.U !UP0, `(.L_x_5) ;  /* 0x0000000108ac7547 */ /* 0x000ff0000b800000 */
[----:B------:R-:W1:Y:S01]  /*09f0*/  LDC.64 R22, c[0x0][0x3a8] ;  /* 0x0000ea00ff167b82 */ /* 0x000e620000000a00 */
[----:B------:R-:W-:-:S05]  /*0a00*/  IADD3 R3, PT, PT, R0, R5, RZ ;  /* 0x0000000500037210 */ /* 0x000fca0007ffe0ff */
[----:B------:R-:W-:-:S06]  /*0a10*/  IMAD.WIDE.U32 R14, R3, 0x4, R8 ;  /* 0x00000004030e7825 */ /* 0x000fcc00078e0008 */
[----:B------:R-:W4:Y:S01]  /*0a20*/  LDG.E R14, desc[UR8][R14.64] ;  /* 0x000000080e0e7981 */ /* 0x000f22000c1e1900 */
[----:B-1----:R-:W-:-:S05]  /*0a30*/  IMAD.WIDE.U32 R22, R5, 0x4, R22 ;  /* 0x0000000405167825 */ /* 0x002fca00078e0016 */
[----:B------:R-:W5:Y:S01]  /*0a40*/  LDG.E R6, desc[UR8][R22.64] ;  /* 0x0000000816067981 */ /* 0x000f62000c1e1900 */
[----:B------:R-:W-:-:S03]  /*0a50*/  IADD3 R25, PT, PT, R3, 0x1, RZ ;  /* 0x0000000103197810 */ /* 0x000fc60007ffe0ff */
[----:B------:R-:W5:Y:S02]  /*0a60*/  LDG.E R21, desc[UR8][R22.64+0x4] ;  /* 0x0000040816157981 */ /* 0x000f64000c1e1900 */
[--C-:B------:R-:W-:Y:S01]  /*0a70*/  IMAD.WIDE.U32 R24, R25, 0x4, R8.reuse ;  /* 0x0000000419187825 */ /* 0x100fe200078e0008 */
[----:B------:R-:W-:Y:S01]  /*0a80*/  IADD3 R27, PT, PT, R3, 0x2, RZ ;  /* 0x00000002031b7810 */ /* 0x000fe20007ffe0ff */
[----:B------:R-:W5:Y:S04]  /*0a90*/  LDG.E R17, desc[UR8][R22.64+0x8] ;  /* 0x0000080816117981 */ /* 0x000f68000c1e1900 */
[----:B--2---:R0:W2:Y:S01]  /*0aa0*/  LDG.E R18, desc[UR8][R24.64] ;  /* 0x0000000818127981 */ /* 0x0040a2000c1e1900 */
[----:B------:R-:W-:Y:S01]  /*0ab0*/  IMAD.WIDE.U32 R26, R27, 0x4, R8 ;  /* 0x000000041b1a7825 */ /* 0x000fe200078e0008 */
[----:B------:R-:W-:-:S02]  /*0ac0*/  IADD3 R29, PT, PT, R3, 0x3, RZ ;  /* 0x00000003031d7810 */ /* 0x000fc40007ffe0ff */
[----:B------:R-:W2:Y:S04]  /*0ad0*/  LDG.E R20, desc[UR8][R22.64+0xc] ;  /* 0x00000c0816147981 */ /* 0x000ea8000c1e1900 */
[----:B------:R2:W2:Y:S01]  /*0ae0*/  LDG.E R16, desc[UR8][R26.64] ;  /* 0x000000081a107981 */ /* 0x0004a2000c1e1900 */
[----:B------:R-:W-:-:S05]  /*0af0*/  IMAD.WIDE.U32 R28, R29, 0x4, R8 ;  /* 0x000000041d1c7825 */ /* 0x000fca00078e0008 */
[----:B------:R-:W2:Y:S01]  /*0b00*/  LDG.E R19, desc[UR8][R28.64] ;  /* 0x000000081c137981 */ /* 0x000ea2000c1e1900 */
[----:B---3--:R-:W-:Y:S01]  /*0b10*/  F2F.F64.F32 R2, R4 ;  /* 0x0000000400027310 */ /* 0x008fe20000201800 */
[----:B------:R-:W-:-:S07]  /*0b20*/  IADD3 R5, PT, PT, R5, 0x4, RZ ;  /* 0x0000000405057810 */ /* 0x000fce0007ffe0ff */
[----:B----4-:R-:W-:Y:S08]  /*0b30*/  F2F.F64.F32 R14, R14 ;  /* 0x0000000e000e7310 */ /* 0x010ff00000201800 */
[----:B-----5:R-:W0:Y:S02]  /*0b40*/  F2F.F64.F32 R6, R6 ;  /* 0x0000000600067310 */ /* 0x020e240000201800 */
[----:B0-----:R-:W-:-:S08]  /*0b50*/  DMUL R24, R12, -R6 ;  /* 0x800000060c187228 */ /* 0x001fd00000000000 */
[----:B------:R-:W-:Y:S02]  /*0b60*/  DFMA R2, R24, R14, R2 ;  /* 0x0000000e1802722b */ /* 0x000fe40000000002 */
[----:B------:R-:W0:Y:S08]  /*0b70*/  F2F.F64.F32 R24, R21 ;  /* 0x0000001500187310 */ /* 0x000e300000201800 */
[----:B------:R-:W1:Y:S08]  /*0b80*/  F2F.F32.F64 R2, R2 ;  /* 0x0000000200027310 */ /* 0x000e700000301000 */
[----:B--2---:R-:W-:Y:S01]  /*0b90*/  F2F.F64.F32 R26, R18 ;  /* 0x00000012001a7310 */ /* 0x004fe20000201800 */
[----:B0-----:R-:W-:-:S07]  /*0ba0*/  DMUL R24, R12, -R24 ;  /* 0x800000180c187228 */ /* 0x001fce0000000000 */
[----:B-1----:R-:W0:Y:S02]  /*0bb0*/  F2F.F64.F32 R22, R2 ;  /* 0x0000000200167310 */ /* 0x002e240000201800 */
[----:B0-----:R-:W-:-:S06]  /*0bc0*/  DFMA R22, R24, R26, R22 ;  /* 0x0000001a1816722b */ /* 0x001fcc0000000016 */
[----:B------:R-:W0:Y:S08]  /*0bd0*/  F2F.F64.F32 R6, R17 ;  /* 0x0000001100067310 */ /* 0x000e300000201800 */
[----:B------:R-:W1:Y:S08]  /*0be0*/  F2F.F32.F64 R22, R22 ;  /* 0x0000001600167310 */ /* 0x000e700000301000 */
[----:B------:R-:W-:Y:S01]  /*0bf0*/  F2F.F64.F32 R14, R16 ;  /* 0x00000010000e7310 */ /* 0x000fe20000201800 */
        /* <DEDUP_REMOVED lines=9> */
[----:B------:R1:W4:Y:S05]  /*0c90*/  F2F.F32.F64 R4, R2 ;  /* 0x0000000200047310 */ /* 0x00032a0000301000 */
.L_x_5:
[----:B------:R-:W-:Y:S05]  /*0ca0*/  BRA.U !UP1, `(.L_x_4) ;  /* 0x0000000109a07547 */ /* 0x000fea000b800000 */
[----:B------:R-:W-:Y:S02]  /*0cb0*/  UISETP.NE.AND UP0, UPT, UR6, 0x1, UPT ;  /* 0x000000010600788c */ /* 0x000fe4000bf05270 */
[----:B------:R-:W-:-:S04]  /*0cc0*/  ULOP3.LUT UR4, UR4, 0x1, URZ, 0xc0, !UPT ;  /* 0x0000000104047892 */ /* 0x000fc8000f8ec0ff */
[----:B------:R-:W-:-:S03]  /*0cd0*/  UISETP.NE.U32.AND UP1, UPT, UR4, 0x1, UPT ;  /* 0x000000010400788c */ /* 0x000fc6000bf25070 */
[----:B------:R-:W-:Y:S08]  /*0ce0*/  BRA.U !UP0, `(.L_x_6) ;  /* 0x00000001085c7547 */ /* 0x000ff0000b800000 */
[----:B-1----:R-:W1:Y:S01]  /*0cf0*/  LDC.64 R2, c[0x0][0x3a8] ;  /* 0x0000ea00ff027b82 */ /* 0x002e620000000a00 */
[----:B------:R-:W-:-:S05]  /*0d00*/  IADD3 R7, PT, PT, R0, R5, RZ ;  /* 0x0000000500077210 */ /* 0x000fca0007ffe0ff */
[----:B------:R-:W-:-:S05]  /*0d10*/  IMAD.WIDE.U32 R14, R7, 0x4, R8 ;  /* 0x00000004070e7825 */ /* 0x000fca00078e0008 */
[----:B------:R-:W5:Y:S01]  /*0d20*/  LDG.E R23, desc[UR8][R14.64] ;  /* 0x000000080e177981 */ /* 0x000f62000c1e1900 */
[----:B-1----:R-:W-:-:S05]  /*0d30*/  IMAD.WIDE.U32 R2, R5, 0x4, R2 ;  /* 0x0000000405027825 */ /* 0x002fca00078e0002 */
[----:B------:R-:W5:Y:S01]  /*0d40*/  LDG.E R22, desc[UR8][R2.64] ;  /* 0x0000000802167981 */ /* 0x000f62000c1e1900 */
[----:B------:R-:W-:-:S03]  /*0d50*/  IADD3 R21, PT, PT, R7, 0x1, RZ ;  /* 0x0000000107157810 */ /* 0x000fc60007ffe0ff */
[----:B------:R-:W5:Y:S02]  /*0d60*/  LDG.E R24, desc[UR8][R2.64+0x4] ;  /* 0x0000040802187981 */ /* 0x000f64000c1e1900 */
[----:B------:R-:W-:-:S06]  /*0d70*/  IMAD.WIDE.U32 R20, R21, 0x4, R8 ;  /* 0x0000000415147825 */ /* 0x000fcc00078e0008 */
[----:B------:R-:W5:Y:S01]  /*0d80*/  LDG.E R20, desc[UR8][R20.64] ;  /* 0x0000000814147981 */ /* 0x000f62000c1e1900 */
[----:B--234-:R-:W-:Y:S01]  /*0d90*/  F2F.F64.F32 R18, R4 ;  /* 0x0000000400127310 */ /* 0x01cfe20000201800 */
[----:B------:R-:W-:-:S07]  /*0da0*/  IADD3 R5, PT, PT, R5, 0x2, RZ ;  /* 0x0000000205057810 */ /* 0x000fce0007ffe0ff */
[----:B-----5:R-:W-:Y:S08]  /*0db0*/  F2F.F64.F32 R16, R23 ;  /* 0x0000001700107310 */ /* 0x020ff00000201800 */
[----:B------:R-:W0:Y:S02]  /*0dc0*/  F2F.F64.F32 R6, R22 ;  /* 0x0000001600067310 */ /* 0x000e240000201800 */
[----:B0-----:R-:W-:-:S08]  /*0dd0*/  DMUL R6, R12, -R6 ;  /* 0x800000060c067228 */ /* 0x001fd00000000000 */
[----:B------:R-:W-:Y:S01]  /*0de0*/  DFMA R6, R6, R16, R18 ;  /* 0x000000100606722b */ /* 0x000fe20000000012 */
[----:B------:R-:W0:Y:S09]  /*0df0*/  F2F.F64.F32 R14, R24 ;  /* 0x00000018000e7310 */ /* 0x000e320000201800 */
[----:B------:R-:W1:Y:S08]  /*0e00*/  F2F.F32.F64 R6, R6 ;  /* 0x0000000600067310 */ /* 0x000e700000301000 */
[----:B------:R-:W-:Y:S01]  /*0e10*/  F2F.F64.F32 R16, R20 ;  /* 0x0000001400107310 */ /* 0x000fe20000201800 */
[----:B0-----:R-:W-:-:S07]  /*0e20*/  DMUL R14, R12, -R14 ;  /* 0x8000000e0c0e7228 */ /* 0x001fce0000000000 */
[----:B-1----:R-:W0:Y:S02]  /*0e30*/  F2F.F64.F32 R2, R6 ;  /* 0x0000000600027310 */ /* 0x002e240000201800 */
[----:B0-----:R-:W-:-:S06]  /*0e40*/  DFMA R2, R14, R16, R2 ;  /* 0x000000100e02722b */ /* 0x001fcc0000000002 */
[----:B------:R0:W1:Y:S05]  /*0e50*/  F2F.F32.F64 R4, R2 ;  /* 0x0000000200047310 */ /* 0x00006a0000301000 */
.L_x_6:
[----:B------:R-:W-:Y:S05]  /*0e60*/  BRA.U UP1, `(.L_x_4) ;  /* 0x0000000101307547 */ /* 0x000fea000b800000 */
[----:B01----:R-:W0:Y:S02]  /*0e70*/  LDC.64 R2, c[0x0][0x3a8] ;  /* 0x0000ea00ff027b82 */ /* 0x003e240000000a00 */
[----:B0-----:R-:W-:Y:S01]  /*0e80*/  IMAD.WIDE.U32 R2, R5, 0x4, R2 ;  /* 0x0000000405027825 */ /* 0x001fe200078e0002 */
[----:B------:R-:W-:-:S05]  /*0e90*/  IADD3 R5, PT, PT, R0, R5, RZ ;  /* 0x0000000500057210 */ /* 0x000fca0007ffe0ff */
[----:B------:R-:W5:Y:S01]  /*0ea0*/  LDG.E R2, desc[UR8][R2.64] ;  /* 0x0000000802027981 */ /* 0x000f62000c1e1900 */
[----:B------:R-:W-:-:S06]  /*0eb0*/  IMAD.WIDE.U32 R8, R5, 0x4, R8 ;  /* 0x0000000405087825 */ /* 0x000fcc00078e0008 */
[----:B------:R-:W2:Y:S01]  /*0ec0*/  LDG.E R8, desc[UR8][R8.64] ;  /* 0x0000000808087981 */ /* 0x000ea2000c1e1900 */
[----:B---34-:R-:W-:Y:S08]  /*0ed0*/  F2F.F64.F32 R4, R4 ;  /* 0x0000000400047310 */ /* 0x018ff00000201800 */
[----:B-----5:R-:W0:Y:S08]  /*0ee0*/  F2F.F64.F32 R6, R2 ;  /* 0x0000000200067310 */ /* 0x020e300000201800 */
[----:B--2---:R-:W1:Y:S01]  /*0ef0*/  F2F.F64.F32 R14, R8 ;  /* 0x00000008000e7310 */ /* 0x004e620000201800 */
[----:B0-----:R-:W-:-:S08]  /*0f00*/  DMUL R6, R12, -R6 ;  /* 0x800000060c067228 */ /* 0x001fd00000000000 */
[----:B-1----:R-:W-:-:S06]  /*0f10*/  DFMA R6, R6, R14, R4 ;  /* 0x0000000e0606722b */ /* 0x002fcc0000000004 */
[----:B------:R0:W1:Y:S05]  /*0f20*/  F2F.F32.F64 R4, R6 ;  /* 0x0000000600047310 */ /* 0x00006a0000301000 */
.L_x_4:
[----:B-1-34-:R-:W-:-:S07]  /*0f30*/  FMUL R4, R4, 1.4426950216293334961 ;  /* 0x3fb8aa3b04047820 */ /* 0x01afce0000400000 */
.L_x_1:
[----:B------:R-:W-:-:S13]  /*0f40*/  FSETP.GEU.AND P0, PT, R4, -126, PT ;  /* 0xc2fc00000400780b */ /* 0x000fda0003f0e000 */
[----:B------:R-:W-:-:S04]  /*0f50*/  @!P0 FMUL R4, R4, 0.5 ;  /* 0x3f00000004048820 */ /* 0x000fc80000400000 */
[----:B0-----:R-:W0:Y:S02]  /*0f60*/  MUFU.EX2 R3, R4 ;  /* 0x0000000400037308 */ /* 0x001e240000000800 */
[----:B0-----:R-:W-:-:S05]  /*0f70*/  @!P0 FMUL R3, R3, R3 ;  /* 0x0000000303038220 */ /* 0x001fca0000400000 */
[----:B------:R-:W-:Y:S01]  /*0f80*/  STG.E desc[UR8][R10.64], R3 ;  /* 0x000000030a007986 */ /* 0x000fe2000c101908 */
[----:B------:R-:W-:Y:S05]  /*0f90*/  EXIT ;  /* 0x000000000000794d */ /* 0x000fea0003800000 */
.L_x_7:
        /* <DEDUP_REMOVED lines=14> */
.L_x_9:


//--------------------- .nv.shared.reserved.0     --------------------------
	.section	.nv.shared.reserved.0,"aw",@nobits
	.weak		__nv_reservedSMEM_offset_0_alias
	.size		__nv_reservedSMEM_offset_0_alias, 0, 64
	.other		__nv_reservedSMEM_offset_0_alias,@"STO_CUDA_RESERVED_SHARED STV_DEFAULT"
__nv_reservedSMEM_offset_0_alias:
	.zero		0
	.zero		64


//--------------------- .nv.global                --------------------------
	.section	.nv.global,"aw",@nobits
.nv.global:
	.type		_ZN34_INTERNAL_a6fdfca8_4_k_cu_cd8370226thrust24THRUST_300001_SM_1000_NS12placeholders2_8E,@object
	.size		_ZN34_INTERNAL_a6fdfca8_4_k_cu_cd8370226thrust24THRUST_300001_SM_1000_NS12placeholders2_8E,(_ZN34_INTERNAL_a6fdfca8_4_k_cu_cd8370224cuda3std3__436_GLOBAL__N__a6fdfca8_4_k_cu_cd8370226ignoreE - _ZN34_INTERNAL_a6fdfca8_4_k_cu_cd8370226thrust24THRUST_300001_SM_1000_NS12placeholders2_8E)
_ZN34_INTERNAL_a6fdfca8_4_k_cu_cd8370226thrust24THRUST_300001_SM_1000_NS12placeholders2_8E:
	.zero		1
	.type		_ZN34_INTERNAL_a6fdfca8_4_k_cu_cd8370224cuda3std3__436_GLOBAL__N__a6fdfca8_4_k_cu_cd8370226ignoreE,@object
	.size		_ZN34_INTERNAL_a6fdfca8_4_k_cu_cd8370224cuda3std3__436_GLOBAL__N__a6fdfca8_4_k_cu_cd8370226ignoreE,(_ZN34_INTERNAL_a6fdfca8_4_k_cu_cd8370224cuda3std6ranges3__45__cpo4dataE - _ZN34_INTERNAL_a6fdfca8_4_k_cu_cd8370224cuda3std3__436_GLOBAL__N__a6fdfca8_4_k_cu_cd8370226ignoreE)
_ZN34_INTERNAL_a6fdfca8_4_k_cu_cd8370224cuda3std3__436_GLOBAL__N__a6fdfca8_4_k_cu_cd8370226ignoreE:
	.zero		1
	.type		_ZN34_INTERNAL_a6fdfca8_4_k_cu_cd8370224cuda3std6ranges3__45__cpo4dataE,@object
	.size		_ZN34_INTERNAL_a6fdfca8_4_k_cu_cd8370224cuda3std6ranges3__45__cpo4dataE,(_ZN34_INTERNAL_a6fdfca8_4_k_cu_cd8370226thrust24THRUST_300001_SM_1000_NS6system3cpp3parE - _ZN34_INTERNAL_a6fdfca8_4_k_cu_cd8370224cuda3std6ranges3__45__cpo4dataE)
_ZN34_INTERNAL_a6fdfca8_4_k_cu_cd8370224cuda3std6ranges3__45__cpo4dataE:
	.zero		1
	.type		_ZN34_INTERNAL_a6fdfca8_4_k_cu_cd8370226thrust24THRUST_300001_SM_1000_NS6system3cpp3parE,@object
	.size		_ZN34_INTERNAL_a6fdfca8_4_k_cu_cd8370226thrust24THRUST_300001_SM_1000_NS6system3cpp3parE,(_ZN34_INTERNAL_a6fdfca8_4_k_cu_cd8370224cuda3std3__45__cpo5beginE - _ZN34_INTERNAL_a6fdfca8_4_k_cu_cd8370226thrust24THRUST_300001_SM_1000_NS6system3cpp3parE)
_ZN34_INTERNAL_a6fdfca8_4_k_cu_cd8370226thrust24THRUST_300001_SM_1000_NS6system3cpp3parE:
	.zero		1
	.type		_ZN34_INTERNAL_a6fdfca8_4_k_cu_cd8370224cuda3std3__45__cpo5beginE,@object
	.size		_ZN34_INTERNAL_a6fdfca8_4_k_cu_cd8370224cuda3std3__45__cpo5beginE,(_ZN34_INTERNAL_a6fdfca8_4_k_cu_cd8370224cuda3std6ranges3__45__cpo5beginE - _ZN34_INTERNAL_a6fdfca8_4_k_cu_cd8370224cuda3std3__45__cpo5beginE)
_ZN34_INTERNAL_a6fdfca8_4_k_cu_cd8370224cuda3std3__45__cpo5beginE:
	.zero		1
	.type		_ZN34_INTERNAL_a6fdfca8_4_k_cu_cd8370224cuda3std6ranges3__45__cpo5beginE,@object
	.size		_ZN34_INTERNAL_a6fdfca8_4_k_cu_cd8370224cuda3std6ranges3__45__cpo5beginE,(_ZN34_INTERNAL_a6fdfca8_4_k_cu_cd8370226thrust24THRUST_300001_SM_1000_NS6deviceE - _ZN34_INTERNAL_a6fdfca8_4_k_cu_cd8370224cuda3std6ranges3__45__cpo5beginE)
_ZN34_INTERNAL_a6fdfca8_4_k_cu_cd8370224cuda3std6ranges3__45__cpo5beginE:
	.zero		1
	.type		_ZN34_INTERNAL_a6fdfca8_4_k_cu_cd8370226thrust24THRUST_300001_SM_1000_NS6deviceE,@object
	.size		_ZN34_INTERNAL_a6fdfca8_4_k_cu_cd8370226thrust24THRUST_300001_SM_1000_NS6deviceE,(_ZN34_INTERNAL_a6fdfca8_4_k_cu_cd8370224cuda3std3__47nulloptE - _ZN34_INTERNAL_a6fdfca8_4_k_cu_cd8370226thrust24THRUST_300001_SM_1000_NS6deviceE)
_ZN34_INTERNAL_a6fdfca8_4_k_cu_cd8370226thrust24THRUST_300001_SM_1000_NS6deviceE:
	.zero		1
	.type		_ZN34_INTERNAL_a6fdfca8_4_k_cu_cd8370224cuda3std3__47nulloptE,@object
	.size		_ZN34_INTERNAL_a6fdfca8_4_k_cu_cd8370224cuda3std3__47nulloptE,(_ZN34_INTERNAL_a6fdfca8_4_k_cu_cd8370224cuda3std6ranges3__45__cpo8distanceE - _ZN34_INTERNAL_a6fdfca8_4_k_cu_cd8370224cuda3std3__47nulloptE)
_ZN34_INTERNAL_a6fdfca8_4_k_cu_cd8370224cuda3std3__47nulloptE:
	.zero		1
	.type		_ZN34_INTERNAL_a6fdfca8_4_k_cu_cd8370224cuda3std6ranges3__45__cpo8distanceE,@object
	.size		_ZN34_INTERNAL_a6fdfca8_4_k_cu_cd8370224cuda3std6ranges3__45__cpo8distanceE,(_ZN34_INTERNAL_a6fdfca8_4_k_cu_cd8370226thrust24THRUST_300001_SM_1000_NS12placeholders2_4E - _ZN34_INTERNAL_a6fdfca8_4_k_cu_cd8370224cuda3std6ranges3__45__cpo8distanceE)
_ZN34_INTERNAL_a6fdfca8_4_k_cu_cd8370224cuda3std6ranges3__45__cpo8distanceE:
	.zero		1
	.type		_ZN34_INTERNAL_a6fdfca8_4_k_cu_cd8370226thrust24THRUST_300001_SM_1000_NS12placeholders2_4E,@object
	.size		_ZN34_INTERNAL_a6fdfca8_4_k_cu_cd8370226thrust24THRUST_300001_SM_1000_NS12placeholders2_4E,(_ZN34_INTERNAL_a6fdfca8_4_k_cu_cd8370224cuda3std3__45__cpo6rbeginE - _ZN34_INTERNAL_a6fdfca8_4_k_cu_cd8370226thrust24THRUST_300001_SM_1000_NS12placeholders2_4E)
_ZN34_INTERNAL_a6fdfca8_4_k_cu_cd8370226thrust24THRUST_300001_SM_1000_NS12placeholders2_4E:
	.zero		1
	.type		_ZN34_INTERNAL_a6fdfca8_4_k_cu_cd8370224cuda3std3__45__cpo6rbeginE,@object
	.size		_ZN34_INTERNAL_a6fdfca8_4_k_cu_cd8370224cuda3std3__45__cpo6rbeginE,(_ZN34_INTERNAL_a6fdfca8_4_k_cu_cd8370224cuda3std6ranges3__45__cpo7advanceE - _ZN34_INTERNAL_a6fdfca8_4_k_cu_cd8370224cuda3std3__45__cpo6rbeginE)
_ZN34_INTERNAL_a6fdfca8_4_k_cu_cd8370224cuda3std3__45__cpo6rbeginE:
	.zero		1
	.type		_ZN34_INTERNAL_a6fdfca8_4_k_cu_cd8370224cuda3std6ranges3__45__cpo7advanceE,@object
	.size		_ZN34_INTERNAL_a6fdfca8_4_k_cu_cd8370224cuda3std6ranges3__45__cpo7advanceE,(_ZN34_INTERNAL_a6fdfca8_4_k_cu_cd8370226thrust24THRUST_300001_SM_1000_NS12placeholders3_10E - _ZN34_INTERNAL_a6fdfca8_4_k_cu_cd8370224cuda3std6ranges3__45__cpo7advanceE)
_ZN34_INTERNAL_a6fdfca8_4_k_cu_cd8370224cuda3std6ranges3__45__cpo7advanceE:
	.zero		1
	.type		_ZN34_INTERNAL_a6fdfca8_4_k_cu_cd8370226thrust24THRUST_300001_SM_1000_NS12placeholders3_10E,@object
	.size		_ZN34_INTERNAL_a6fdfca8_4_k_cu_cd8370226thrust24THRUST_300001_SM_1000_NS12placeholders3_10E,(_ZN34_INTERNAL_a6fdfca8_4_k_cu_cd8370224cuda3std3__48in_placeE - _ZN34_INTERNAL_a6fdfca8_4_k_cu_cd8370226thrust24THRUST_300001_SM_1000_NS12placeholders3_10E)
_ZN34_INTERNAL_a6fdfca8_4_k_cu_cd8370226thrust24THRUST_300001_SM_1000_NS12placeholders3_10E:
	.zero		1
	.type		_ZN34_INTERNAL_a6fdfca8_4_k_cu_cd8370224cuda3std3__48in_placeE,@object
	.size		_ZN34_INTERNAL_a6fdfca8_4_k_cu_cd8370224cuda3std3__48in_placeE,(_ZN34_INTERNAL_a6fdfca8_4_k_cu_cd8370224cuda3std6ranges3__45__cpo4sizeE - _ZN34_INTERNAL_a6fdfca8_4_k_cu_cd8370224cuda3std3__48in_placeE)
_ZN34_INTERNAL_a6fdfca8_4_k_cu_cd8370224cuda3std3__48in_placeE:
	.zero		1
	.type		_ZN34_INTERNAL_a6fdfca8_4_k_cu_cd8370224cuda3std6ranges3__45__cpo4sizeE,@object
	.size		_ZN34_INTERNAL_a6fdfca8_4_k_cu_cd8370224cuda3std6ranges3__45__cpo4sizeE,(_ZN34_INTERNAL_a6fdfca8_4_k_cu_cd8370226thrust24THRUST_300001_SM_1000_NS12placeholders2_2E - _ZN34_INTERNAL_a6fdfca8_4_k_cu_cd8370224cuda3std6ranges3__45__cpo4sizeE)
_ZN34_INTERNAL_a6fdfca8_4_k_cu_cd8370224cuda3std6ranges3__45__cpo4sizeE:
	.zero		1
	.type		_ZN34_INTERNAL_a6fdfca8_4_k_cu_cd8370226thrust24THRUST_300001_SM_1000_NS12placeholders2_2E,@object
	.size		_ZN34_INTERNAL_a6fdfca8_4_k_cu_cd8370226thrust24THRUST_300001_SM_1000_NS12placeholders2_2E,(_ZN34_INTERNAL_a6fdfca8_4_k_cu_cd8370224cuda3std3__45__cpo6cbeginE - _ZN34_INTERNAL_a6fdfca8_4_k_cu_cd8370226thrust24THRUST_300001_SM_1000_NS12placeholders2_2E)
_ZN34_INTERNAL_a6fdfca8_4_k_cu_cd8370226thrust24THRUST_300001_SM_1000_NS12placeholders2_2E:
	.zero		1
	.type		_ZN34_INTERNAL_a6fdfca8_4_k_cu_cd8370224cuda3std3__45__cpo6cbeginE,@object
	.size		_ZN34_INTERNAL_a6fdfca8_4_k_cu_cd8370224cuda3std3__45__cpo6cbeginE,(_ZN34_INTERNAL_a6fdfca8_4_k_cu_cd8370224cuda3std6ranges3__45__cpo6cbeginE - _ZN34_INTERNAL_a6fdfca8_4_k_cu_cd8370224cuda3std3__45__cpo6cbeginE)
_ZN34_INTERNAL_a6fdfca8_4_k_cu_cd8370224cuda3std3__45__cpo6cbeginE:
	.zero		1
	.type		_ZN34_INTERNAL_a6fdfca8_4_k_cu_cd8370224cuda3std6ranges3__45__cpo6cbeginE,@object
	.size		_ZN34_INTERNAL_a6fdfca8_4_k_cu_cd8370224cuda3std6ranges3__45__cpo6cbeginE,(_ZN34_INTERNAL_a6fdfca8_4_k_cu_cd8370226thrust24THRUST_300001_SM_1000_NS12placeholders2_6E - _ZN34_INTERNAL_a6fdfca8_4_k_cu_cd8370224cuda3std6ranges3__45__cpo6cbeginE)
_ZN34_INTERNAL_a6fdfca8_4_k_cu_cd8370224cuda3std6ranges3__45__cpo6cbeginE:
	.zero		1
	.type		_ZN34_INTERNAL_a6fdfca8_4_k_cu_cd8370226thrust24THRUST_300001_SM_1000_NS12placeholders2_6E,@object
	.size		_ZN34_INTERNAL_a6fdfca8_4_k_cu_cd8370226thrust24THRUST_300001_SM_1000_NS12placeholders2_6E,(_ZN34_INTERNAL_a6fdfca8_4_k_cu_cd8370224cuda3std3__45__cpo7crbeginE - _ZN34_INTERNAL_a6fdfca8_4_k_cu_cd8370226thrust24THRUST_300001_SM_1000_NS12placeholders2_6E)
_ZN34_INTERNAL_a6fdfca8_4_k_cu_cd8370226thrust24THRUST_300001_SM_1000_NS12placeholders2_6E:
	.zero		1
	.type		_ZN34_INTERNAL_a6fdfca8_4_k_cu_cd8370224cuda3std3__45__cpo7crbeginE,@object
	.size		_ZN34_INTERNAL_a6fdfca8_4_k_cu_cd8370224cuda3std3__45__cpo7crbeginE,(_ZN34_INTERNAL_a6fdfca8_4_k_cu_cd8370224cuda3std6ranges3__45__cpo4nextE - _ZN34_INTERNAL_a6fdfca8_4_k_cu_cd8370224cuda3std3__45__cpo7crbeginE)
_ZN34_INTERNAL_a6fdfca8_4_k_cu_cd8370224cuda3std3__45__cpo7crbeginE:
	.zero		1
	.type		_ZN34_INTERNAL_a6fdfca8_4_k_cu_cd8370224cuda3std6ranges3__45__cpo4nextE,@object
	.size		_ZN34_INTERNAL_a6fdfca8_4_k_cu_cd8370224cuda3std6ranges3__45__cpo4nextE,(_ZN34_INTERNAL_a6fdfca8_4_k_cu_cd8370224cuda3std6ranges3__45__cpo4swapE - _ZN34_INTERNAL_a6fdfca8_4_k_cu_cd8370224cuda3std6ranges3__45__cpo4nextE)
_ZN34_INTERNAL_a6fdfca8_4_k_cu_cd8370224cuda3std6ranges3__45__cpo4nextE:
	.zero		1
	.type		_ZN34_INTERNAL_a6fdfca8_4_k_cu_cd8370224cuda3std6ranges3__45__cpo4swapE,@object
	.size		_ZN34_INTERNAL_a6fdfca8_4_k_cu_cd8370224cuda3std6ranges3__45__cpo4swapE,(_ZN34_INTERNAL_a6fdfca8_4_k_cu_cd8370226thrust24THRUST_300001_SM_1000_NS8cuda_cub10par_nosyncE - _ZN34_INTERNAL_a6fdfca8_4_k_cu_cd8370224cuda3std6ranges3__45__cpo4swapE)
_ZN34_INTERNAL_a6fdfca8_4_k_cu_cd8370224cuda3std6ranges3__45__cpo4swapE:
	.zero		1
	.type		_ZN34_INTERNAL_a6fdfca8_4_k_cu_cd8370226thrust24THRUST_300001_SM_1000_NS8cuda_cub10par_nosyncE,@object
	.size		_ZN34_INTERNAL_a6fdfca8_4_k_cu_cd8370226thrust24THRUST_300001_SM_1000_NS8cuda_cub10par_nosyncE,(_ZN34_INTERNAL_a6fdfca8_4_k_cu_cd8370226thrust24THRUST_300001_SM_1000_NS3seqE - _ZN34_INTERNAL_a6fdfca8_4_k_cu_cd8370226thrust24THRUST_300001_SM_1000_NS8cuda_cub10par_nosyncE)
_ZN34_INTERNAL_a6fdfca8_4_k_cu_cd8370226thrust24THRUST_300001_SM_1000_NS8cuda_cub10par_nosyncE:
	.zero		1
	.type		_ZN34_INTERNAL_a6fdfca8_4_k_cu_cd8370226thrust24THRUST_300001_SM_1000_NS3seqE,@object
	.size		_ZN34_INTERNAL_a6fdfca8_4_k_cu_cd8370226thrust24THRUST_300001_SM_1000_NS3seqE,(_ZN34_INTERNAL_a6fdfca8_4_k_cu_cd8370224cuda3std3__420unreachable_sentinelE - _ZN34_INTERNAL_a6fdfca8_4_k_cu_cd8370226thrust24THRUST_300001_SM_1000_NS3seqE)
_ZN34_INTERNAL_a6fdfca8_4_k_cu_cd8370226thrust24THRUST_300001_SM_1000_NS3seqE:
	.zero		1
	.type		_ZN34_INTERNAL_a6fdfca8_4_k_cu_cd8370224cuda3std3__420unreachable_sentinelE,@object
	.size		_ZN34_INTERNAL_a6fdfca8_4_k_cu_cd8370224cuda3std3__420unreachable_sentinelE,(_ZN34_INTERNAL_a6fdfca8_4_k_cu_cd8370224cuda3std6ranges3__45__cpo5ssizeE - _ZN34_INTERNAL_a6fdfca8_4_k_cu_cd8370224cuda3std3__420unreachable_sentinelE)
_ZN34_INTERNAL_a6fdfca8_4_k_cu_cd8370224cuda3std3__420unreachable_sentinelE:
	.zero		1
	.type		_ZN34_INTERNAL_a6fdfca8_4_k_cu_cd8370224cuda3std6ranges3__45__cpo5ssizeE,@object
	.size		_ZN34_INTERNAL_a6fdfca8_4_k_cu_cd8370224cuda3std6ranges3__45__cpo5ssizeE,(_ZN34_INTERNAL_a6fdfca8_4_k_cu_cd8370226thrust24THRUST_300001_SM_1000_NS12placeholders2_3E - _ZN34_INTERNAL_a6fdfca8_4_k_cu_cd8370224cuda3std6ranges3__45__cpo5ssizeE)
_ZN34_INTERNAL_a6fdfca8_4_k_cu_cd8370224cuda3std6ranges3__45__cpo5ssizeE:
	.zero		1
	.type		_ZN34_INTERNAL_a6fdfca8_4_k_cu_cd8370226thrust24THRUST_300001_SM_1000_NS12placeholders2_3E,@object
	.size		_ZN34_INTERNAL_a6fdfca8_4_k_cu_cd8370226thrust24THRUST_300001_SM_1000_NS12placeholders2_3E,(_ZN34_INTERNAL_a6fdfca8_4_k_cu_cd8370224cuda3std3__45__cpo4cendE - _ZN34_INTERNAL_a6fdfca8_4_k_cu_cd8370226thrust24THRUST_300001_SM_1000_NS12placeholders2_3E)
_ZN34_INTERNAL_a6fdfca8_4_k_cu_cd8370226thrust24THRUST_300001_SM_1000_NS12placeholders2_3E:
	.zero		1
	.type		_ZN34_INTERNAL_a6fdfca8_4_k_cu_cd8370224cuda3std3__45__cpo4cendE,@object
	.size		_ZN34_INTERNAL_a6fdfca8_4_k_cu_cd8370224cuda3std3__45__cpo4cendE,(_ZN34_INTERNAL_a6fdfca8_4_k_cu_cd8370224cuda3std6ranges3__45__cpo4cendE - _ZN34_INTERNAL_a6fdfca8_4_k_cu_cd8370224cuda3std3__45__cpo4cendE)
_ZN34_INTERNAL_a6fdfca8_4_k_cu_cd8370224cuda3std3__45__cpo4cendE:
	.zero		1
	.type		_ZN34_INTERNAL_a6fdfca8_4_k_cu_cd8370224cuda3std6ranges3__45__cpo4cendE,@object
	.size		_ZN34_INTERNAL_a6fdfca8_4_k_cu_cd8370224cuda3std6ranges3__45__cpo4cendE,(_ZN34_INTERNAL_a6fdfca8_4_k_cu_cd8370226thrust24THRUST_300001_SM_1000_NS12placeholders2_7E - _ZN34_INTERNAL_a6fdfca8_4_k_cu_cd8370224cuda3std6ranges3__45__cpo4cendE)
_ZN34_INTERNAL_a6fdfca8_4_k_cu_cd8370224cuda3std6ranges3__45__cpo4cendE:
	.zero		1
	.type		_ZN34_INTERNAL_a6fdfca8_4_k_cu_cd8370226thrust24THRUST_300001_SM_1000_NS12placeholders2_7E,@object
	.size		_ZN34_INTERNAL_a6fdfca8_4_k_cu_cd8370226thrust24THRUST_300001_SM_1000_NS12placeholders2_7E,(_ZN34_INTERNAL_a6fdfca8_4_k_cu_cd8370224cuda3std3__45__cpo5crendE - _ZN34_INTERNAL_a6fdfca8_4_k_cu_cd8370226thrust24THRUST_300001_SM_1000_NS12placeholders2_7E)
_ZN34_INTERNAL_a6fdfca8_4_k_cu_cd8370226thrust24THRUST_300001_SM_1000_NS12placeholders2_7E:
	.zero		1
	.type		_ZN34_INTERNAL_a6fdfca8_4_k_cu_cd8370224cuda3std3__45__cpo5crendE,@object
	.size		_ZN34_INTERNAL_a6fdfca8_4_k_cu_cd8370224cuda3std3__45__cpo5crendE,(_ZN34_INTERNAL_a6fdfca8_4_k_cu_cd8370224cuda3std6ranges3__45__cpo4prevE - _ZN34_INTERNAL_a6fdfca8_4_k_cu_cd8370224cuda3std3__45__cpo5crendE)
_ZN34_INTERNAL_a6fdfca8_4_k_cu_cd8370224cuda3std3__45__cpo5crendE:
	.zero		1
	.type		_ZN34_INTERNAL_a6fdfca8_4_k_cu_cd8370224cuda3std6ranges3__45__cpo4prevE,@object
	.size		_ZN34_INTERNAL_a6fdfca8_4_k_cu_cd8370224cuda3std6ranges3__45__cpo4prevE,(_ZN34_INTERNAL_a6fdfca8_4_k_cu_cd8370224cuda3std6ranges3__45__cpo9iter_moveE - _ZN34_INTERNAL_a6fdfca8_4_k_cu_cd8370224cuda3std6ranges3__45__cpo4prevE)
_ZN34_INTERNAL_a6fdfca8_4_k_cu_cd8370224cuda3std6ranges3__45__cpo4prevE:
	.zero		1
	.type		_ZN34_INTERNAL_a6fdfca8_4_k_cu_cd8370224cuda3std6ranges3__45__cpo9iter_moveE,@object
	.size		_ZN34_INTERNAL_a6fdfca8_4_k_cu_cd8370224cuda3std6ranges3__45__cpo9iter_moveE,(_ZN34_INTERNAL_a6fdfca8_4_k_cu_cd8370226thrust24THRUST_300001_SM_1000_NS6system6detail10sequential3seqE - _ZN34_INTERNAL_a6fdfca8_4_k_cu_cd8370224cuda3std6ranges3__45__cpo9iter_moveE)
_ZN34_INTERNAL_a6fdfca8_4_k_cu_cd8370224cuda3std6ranges3__45__cpo9iter_moveE:
	.zero		1
	.type		_ZN34_INTERNAL_a6fdfca8_4_k_cu_cd8370226thrust24THRUST_300001_SM_1000_NS6system6detail10sequential3seqE,@object
	.size		_ZN34_INTERNAL_a6fdfca8_4_k_cu_cd8370226thrust24THRUST_300001_SM_1000_NS6system6detail10sequential3seqE,(_ZN34_INTERNAL_a6fdfca8_4_k_cu_cd8370226thrust24THRUST_300001_SM_1000_NS12placeholders2_9E - _ZN34_INTERNAL_a6fdfca8_4_k_cu_cd8370226thrust24THRUST_300001_SM_1000_NS6system6detail10sequential3seqE)
_ZN34_INTERNAL_a6fdfca8_4_k_cu_cd8370226thrust24THRUST_300001_SM_1000_NS6system6detail10sequential3seqE:
	.zero		1
	.type		_ZN34_INTERNAL_a6fdfca8_4_k_cu_cd8370226thrust24THRUST_300001_SM_1000_NS12placeholders2_9E,@object
	.size		_ZN34_INTERNAL_a6fdfca8_4_k_cu_cd8370226thrust24THRUST_300001_SM_1000_NS12placeholders2_9E,(_ZN34_INTERNAL_a6fdfca8_4_k_cu_cd8370224cuda3std3__419piecewise_constructE - _ZN34_INTERNAL_a6fdfca8_4_k_cu_cd8370226thrust24THRUST_300001_SM_1000_NS12placeholders2_9E)
_ZN34_INTERNAL_a6fdfca8_4_k_cu_cd8370226thrust24THRUST_300001_SM_1000_NS12placeholders2_9E:
	.zero		1
	.type		_ZN34_INTERNAL_a6fdfca8_4_k_cu_cd8370224cuda3std3__419piecewise_constructE,@object
	.size		_ZN34_INTERNAL_a6fdfca8_4_k_cu_cd8370224cuda3std3__419piecewise_constructE,(_ZN34_INTERNAL_a6fdfca8_4_k_cu_cd8370224cuda3std6ranges3__45__cpo5cdataE - _ZN34_INTERNAL_a6fdfca8_4_k_cu_cd8370224cuda3std3__419piecewise_constructE)
_ZN34_INTERNAL_a6fdfca8_4_k_cu_cd8370224cuda3std3__419piecewise_constructE:
	.zero		1
	.type		_ZN34_INTERNAL_a6fdfca8_4_k_cu_cd8370224cuda3std6ranges3__45__cpo5cdataE,@object
	.size		_ZN34_INTERNAL_a6fdfca8_4_k_cu_cd8370224cuda3std6ranges3__45__cpo5cdataE,(_ZN34_INTERNAL_a6fdfca8_4_k_cu_cd8370226thrust24THRUST_300001_SM_1000_NS12placeholders2_1E - _ZN34_INTERNAL_a6fdfca8_4_k_cu_cd8370224cuda3std6ranges3__45__cpo5cdataE)
_ZN34_INTERNAL_a6fdfca8_4_k_cu_cd8370224cuda3std6ranges3__45__cpo5cdataE:
	.zero		1
	.type		_ZN34_INTERNAL_a6fdfca8_4_k_cu_cd8370226thrust24THRUST_300001_SM_1000_NS12placeholders2_1E,@object
	.size		_ZN34_INTERNAL_a6fdfca8_4_k_cu_cd8370226thrust24THRUST_300001_SM_1000_NS12placeholders2_1E,(_ZN34_INTERNAL_a6fdfca8_4_k_cu_cd8370224cuda3std3__45__cpo3endE - _ZN34_INTERNAL_a6fdfca8_4_k_cu_cd8370226thrust24THRUST_300001_SM_1000_NS12placeholders2_1E)
_ZN34_INTERNAL_a6fdfca8_4_k_cu_cd8370226thrust24THRUST_300001_SM_1000_NS12placeholders2_1E:
	.zero		1
	.type		_ZN34_INTERNAL_a6fdfca8_4_k_cu_cd8370224cuda3std3__45__cpo3endE,@object
	.size		_ZN34_INTERNAL_a6fdfca8_4_k_cu_cd8370224cuda3std3__45__cpo3endE,(_ZN34_INTERNAL_a6fdfca8_4_k_cu_cd8370224cuda3std6ranges3__45__cpo3endE - _ZN34_INTERNAL_a6fdfca8_4_k_cu_cd8370224cuda3std3__45__cpo3endE)
_ZN34_INTERNAL_a6fdfca8_4_k_cu_cd8370224cuda3std3__45__cpo3endE:
	.zero		1
	.type		_ZN34_INTERNAL_a6fdfca8_4_k_cu_cd8370224cuda3std6ranges3__45__cpo3endE,@object
	.size		_ZN34_INTERNAL_a6fdfca8_4_k_cu_cd8370224cuda3std6ranges3__45__cpo3endE,(_ZN34_INTERNAL_a6fdfca8_4_k_cu_cd8370226thrust24THRUST_300001_SM_1000_NS12placeholders2_5E - _ZN34_INTERNAL_a6fdfca8_4_k_cu_cd8370224cuda3std6ranges3__45__cpo3endE)
_ZN34_INTERNAL_a6fdfca8_4_k_cu_cd8370224cuda3std6ranges3__45__cpo3endE:
	.zero		1
	.type		_ZN34_INTERNAL_a6fdfca8_4_k_cu_cd8370226thrust24THRUST_300001_SM_1000_NS12placeholders2_5E,@object
	.size		_ZN34_INTERNAL_a6fdfca8_4_k_cu_cd8370226thrust24THRUST_300001_SM_1000_NS12placeholders2_5E,(_ZN34_INTERNAL_a6fdfca8_4_k_cu_cd8370224cuda3std3__45__cpo4rendE - _ZN34_INTERNAL_a6fdfca8_4_k_cu_cd8370226thrust24THRUST_300001_SM_1000_NS12placeholders2_5E)
_ZN34_INTERNAL_a6fdfca8_4_k_cu_cd8370226thrust24THRUST_300001_SM_1000_NS12placeholders2_5E:
	.zero		1
	.type		_ZN34_INTERNAL_a6fdfca8_4_k_cu_cd8370224cuda3std3__45__cpo4rendE,@object
	.size		_ZN34_INTERNAL_a6fdfca8_4_k_cu_cd8370224cuda3std3__45__cpo4rendE,(_ZN34_INTERNAL_a6fdfca8_4_k_cu_cd8370224cuda3std6ranges3__45__cpo9iter_swapE - _ZN34_INTERNAL_a6fdfca8_4_k_cu_cd8370224cuda3std3__45__cpo4rendE)
_ZN34_INTERNAL_a6fdfca8_4_k_cu_cd8370224cuda3std3__45__cpo4rendE:
	.zero		1
	.type		_ZN34_INTERNAL_a6fdfca8_4_k_cu_cd8370224cuda3std6ranges3__45__cpo9iter_swapE,@object
	.size		_ZN34_INTERNAL_a6fdfca8_4_k_cu_cd8370224cuda3std6ranges3__45__cpo9iter_swapE,(_ZN34_INTERNAL_a6fdfca8_4_k_cu_cd8370224cuda3std3__48unexpectE - _ZN34_INTERNAL_a6fdfca8_4_k_cu_cd8370224cuda3std6ranges3__45__cpo9iter_swapE)
_ZN34_INTERNAL_a6fdfca8_4_k_cu_cd8370224cuda3std6ranges3__45__cpo9iter_swapE:
	.zero		1
	.type		_ZN34_INTERNAL_a6fdfca8_4_k_cu_cd8370224cuda3std3__48unexpectE,@object
	.size		_ZN34_INTERNAL_a6fdfca8_4_k_cu_cd8370224cuda3std3__48unexpectE,(_ZN34_INTERNAL_a6fdfca8_4_k_cu_cd8370226thrust24THRUST_300001_SM_1000_NS8cuda_cub3parE - _ZN34_INTERNAL_a6fdfca8_4_k_cu_cd8370224cuda3std3__48unexpectE)
_ZN34_INTERNAL_a6fdfca8_4_k_cu_cd8370224cuda3std3__48unexpectE:
	.zero		1
	.type		_ZN34_INTERNAL_a6fdfca8_4_k_cu_cd8370226thrust24THRUST_300001_SM_1000_NS8cuda_cub3parE,@object
	.size		_ZN34_INTERNAL_a6fdfca8_4_k_cu_cd8370226thrust24THRUST_300001_SM_1000_NS8cuda_cub3parE,(.L_29 - _ZN34_INTERNAL_a6fdfca8_4_k_cu_cd8370226thrust24THRUST_300001_SM_1000_NS8cuda_cub3parE)
_ZN34_INTERNAL_a6fdfca8_4_k_cu_cd8370226thrust24THRUST_300001_SM_1000_NS8cuda_cub3parE:
	.zero		1
.L_29:


//--------------------- .nv.constant0._ZN3cub18CUB_300001_SM_10006detail11EmptyKernelIvEEvv --------------------------
	.section	.nv.constant0._ZN3cub18CUB_300001_SM_10006detail11EmptyKernelIvEEvv,"a",@progbits
	.sectionflags	@""
	.align	4
.nv.constant0._ZN3cub18CUB_300001_SM_10006detail11EmptyKernelIvEEvv:
	.zero		896


//--------------------- .nv.constant0._Z21calRefPerPhotonKerneljjjPfPiS_S_ff --------------------------
	.section	.nv.constant0._Z21calRefPerPhotonKerneljjjPfPiS_S_ff,"a",@progbits
	.sectionflags	@""
	.align	4
.nv.constant0._Z21calRefPerPhotonKerneljjjPfPiS_S_ff:
	.zero		952


//--------------------- SYMBOLS --------------------------

	.type		.nv.reservedSmem.offset0,@object
	.size		.nv.reservedSmem.offset0,0x4
